def matmul_kernel(
    a_ptr,
    b_ptr,
    c_ptr,
    M,
    N,
    K,
    stride_am,
    stride_ak,
    stride_bk,
    stride_bn,
    stride_cm,
    stride_cn,
    BLOCK_M: tl.constexpr,
    BLOCK_N: tl.constexpr,
    BLOCK_K: tl.constexpr,
    GROUP_M: tl.constexpr,
):
    pid = tl.program_id(axis=0)
    num_pid_m = tl.cdiv(M, BLOCK_M)
    num_pid_n = tl.cdiv(N, BLOCK_N)
    num_pid_in_group = GROUP_M * num_pid_n
    group_id = pid // num_pid_in_group
    first_pid_m = group_id * GROUP_M
    group_size_m = min(num_pid_m - first_pid_m, GROUP_M)
    pid_m = first_pid_m + ((pid % num_pid_in_group) % group_size_m)
    pid_n = (pid % num_pid_in_group) // group_size_m

    offs_am = (pid_m * BLOCK_M + tl.arange(0, BLOCK_M)) % M
    offs_bn = (pid_n * BLOCK_N + tl.arange(0, BLOCK_N)) % N
    offs_k = tl.arange(0, BLOCK_K)
    a_ptrs = a_ptr + offs_am[:, None] * stride_am + offs_k[None, :] * stride_ak
    b_ptrs = b_ptr + offs_k[:, None] * stride_bk + offs_bn[None, :] * stride_bn

    acc = tl.zeros((BLOCK_M, BLOCK_N), dtype=tl.float32)
    for kk in range(0, tl.cdiv(K, BLOCK_K)):
        a = tl.load(a_ptrs, mask=offs_k[None, :] < K - kk * BLOCK_K, other=0.0)
        b = tl.load(b_ptrs, mask=offs_k[:, None] < K - kk * BLOCK_K, other=0.0)
        acc = tl.dot(a, b, acc)
        a_ptrs += BLOCK_K * stride_ak
        b_ptrs += BLOCK_K * stride_bk

    c = acc.to(c_ptr.dtype.element_ty)
    offs_cm = pid_m * BLOCK_M + tl.arange(0, BLOCK_M)
    offs_cn = pid_n * BLOCK_N + tl.arange(0, BLOCK_N)
    c_ptrs = c_ptr + offs_cm[:, None] * stride_cm + offs_cn[None, :] * stride_cn
    mask = (offs_cm[:, None] < M) & (offs_cn[None, :] < N)
    tl.store(c_ptrs, c, mask=mask)

# config = {"BLOCK_K": 32, "BLOCK_M": 64, "BLOCK_N": 128, "GROUP_M": 8, "arch": "sm_100", "dtype": "fp8e4m3", "num_ctas": 2, "num_stages": 3, "num_warps": 4}
# arch = sm_100


// ===== COMPILED SASS (sm_100a) =====

	.target	sm_100a

	.elftype	@"ET_EXEC"


//--------------------- .note.nv.tkinfo           --------------------------
	.section	.note.nv.tkinfo,"",@"SHT_NOTE"
	.sectionflags	@"SHF_NOTE_NV_TKINFO"
	.tkinfo
        /*0018*/ 	.word	0x00000081
        /*0030*/ 	.string	""
        /*0030*/ 	.string	"ptxas-blackwell"
        /*0030*/ 	.string	"Cuda compilation tools, release 12.9, V12.9.86"
        /*0030*/ 	.string	"Build cuda_12.9.r12.9/compiler.36037853_0"
        /*0030*/ 	.string	"-v  -suppress-debug-info  -lineinfo  -arch sm_100a "



//--------------------- .note.nv.cuver            --------------------------
	.section	.note.nv.cuver,"",@"SHT_NOTE"
	.sectionflags	@"SHF_NOTE_NV_CUVER"
        /*0018*/ 	.short	0x0001
        /*001a*/ 	.short	0x0064
        /*001c*/ 	.short	0x0001
        /*001e*/ 	.short	0x0000
        /*0020*/ 	.short	0x0001
        /*0022*/ 	.short	0x0000


//--------------------- .nv.info                  --------------------------
	.section	.nv.info,"",@"SHT_CUDA_INFO"
	.align	4


	//----- nvinfo : EIATTR_REGCOUNT
	.align		4
        /*0000*/ 	.byte	0x04, 0x2f
        /*0002*/ 	.short	(.L_4 - .L_3)
	.align		4
.L_3:
        /*0004*/ 	.word	index@(matmul_kernel)
        /*0008*/ 	.word	0x00000080


	//----- nvinfo : EIATTR_FRAME_SIZE
	.align		4
.L_4:
        /*000c*/ 	.byte	0x04, 0x11
        /*000e*/ 	.short	(.L_6 - .L_5)
	.align		4
.L_5:
        /*0010*/ 	.word	index@($__internal_2_$__cuda_sm10x_tcgen05_guardrail_trap_unallocated_columns_being_dealloced)
        /*0014*/ 	.word	0x00000000


	//----- nvinfo : EIATTR_FRAME_SIZE
	.align		4
.L_6:
        /*0018*/ 	.byte	0x04, 0x11
        /*001a*/ 	.short	(.L_8 - .L_7)
	.align		4
.L_7:
        /*001c*/ 	.word	index@($__internal_1_$__cuda_sm10x_tcgen05_guardrail_trap_phase_invalid_during_alloc)
        /*0020*/ 	.word	0x00000000


	//----- nvinfo : EIATTR_FRAME_SIZE
	.align		4
.L_8:
        /*0024*/ 	.byte	0x04, 0x11
        /*0026*/ 	.short	(.L_10 - .L_9)
	.align		4
.L_9:
        /*0028*/ 	.word	index@($__internal_0_$__cuda_sm10x_tcgen05_guardrail_trap_col_being_dealloced_not_returned_by_alloc)
        /*002c*/ 	.word	0x00000000


	//----- nvinfo : EIATTR_FRAME_SIZE
	.align		4
.L_10:
        /*0030*/ 	.byte	0x04, 0x11
        /*0032*/ 	.short	(.L_12 - .L_11)
	.align		4
.L_11:
        /*0034*/ 	.word	index@(matmul_kernel)
        /*0038*/ 	.word	0x00000000


	//----- nvinfo : EIATTR_MIN_STACK_SIZE
	.align		4
.L_12:
        /*003c*/ 	.byte	0x04, 0x12
        /*003e*/ 	.short	(.L_14 - .L_13)
	.align		4
.L_13:
        /*0040*/ 	.word	index@(matmul_kernel)
        /*0044*/ 	.word	0x00000000
.L_14:


//--------------------- .nv.info.matmul_kernel    --------------------------
	.section	.nv.info.matmul_kernel,"",@"SHT_CUDA_INFO"
	.sectionflags	@""
	.align	4


	//----- nvinfo : EIATTR_CUDA_API_VERSION
	.align		4
        /*0000*/ 	.byte	0x04, 0x37
        /*0002*/ 	.short	(.L_16 - .L_15)
.L_15:
        /*0004*/ 	.word	0x00000081


	//----- nvinfo : EIATTR_KPARAM_INFO
	.align		4
.L_16:
        /*0008*/ 	.byte	0x04, 0x17
        /*000a*/ 	.short	(.L_18 - .L_17)
.L_17:
        /*000c*/ 	.word	0x00000000
        /*0010*/ 	.short	0x000d
        /*0012*/ 	.short	0x0048
        /*0014*/ 	.byte	0x00, 0xf4, 0x21, 0x00


	//----- nvinfo : EIATTR_KPARAM_INFO
	.align		4
.L_18:
        /*0018*/ 	.byte	0x04, 0x17
        /*001a*/ 	.short	(.L_20 - .L_19)
.L_19:
        /*001c*/ 	.word	0x00000000
        /*0020*/ 	.short	0x000c
        /*0022*/ 	.short	0x0040
        /*0024*/ 	.byte	0x00, 0xf4, 0x21, 0x00


	//----- nvinfo : EIATTR_KPARAM_INFO
	.align		4
.L_20:
        /*0028*/ 	.byte	0x04, 0x17
        /*002a*/ 	.short	(.L_22 - .L_21)
.L_21:
        /*002c*/ 	.word	0x00000000
        /*0030*/ 	.short	0x000b
        /*0032*/ 	.short	0x0038
        /*0034*/ 	.byte	0x00, 0xf0, 0x11, 0x00


	//----- nvinfo : EIATTR_KPARAM_INFO
	.align		4
.L_22:
        /*0038*/ 	.byte	0x04, 0x17
        /*003a*/ 	.short	(.L_24 - .L_23)
.L_23:
        /*003c*/ 	.word	0x00000000
        /*0040*/ 	.short	0x000a
        /*0042*/ 	.short	0x0034
        /*0044*/ 	.byte	0x00, 0xf0, 0x11, 0x00


	//----- nvinfo : EIATTR_KPARAM_INFO
	.align		4
.L_24:
        /*0048*/ 	.byte	0x04, 0x17
        /*004a*/ 	.short	(.L_26 - .L_25)
.L_25:
        /*004c*/ 	.word	0x00000000
        /*0050*/ 	.short	0x0009
        /*0052*/ 	.short	0x0030
        /*0054*/ 	.byte	0x00, 0xf0, 0x11, 0x00


	//----- nvinfo : EIATTR_KPARAM_INFO
	.align		4
.L_26:
        /*0058*/ 	.byte	0x04, 0x17
        /*005a*/ 	.short	(.L_28 - .L_27)
.L_27:
        /*005c*/ 	.word	0x00000000
        /*0060*/ 	.short	0x0008
        /*0062*/ 	.short	0x002c
        /*0064*/ 	.byte	0x00, 0xf0, 0x11, 0x00


	//----- nvinfo : EIATTR_KPARAM_INFO
	.align		4
.L_28:
        /*0068*/ 	.byte	0x04, 0x17
        /*006a*/ 	.short	(.L_30 - .L_29)
.L_29:
        /*006c*/ 	.word	0x00000000
        /*0070*/ 	.short	0x0007
        /*0072*/ 	.short	0x0028
        /*0074*/ 	.byte	0x00, 0xf0, 0x11, 0x00


	//----- nvinfo : EIATTR_KPARAM_INFO
	.align		4
.L_30:
        /*0078*/ 	.byte	0x04, 0x17
        /*007a*/ 	.short	(.L_32 - .L_31)
.L_31:
        /*007c*/ 	.word	0x00000000
        /*0080*/ 	.short	0x0006
        /*0082*/ 	.short	0x0024
        /*0084*/ 	.byte	0x00, 0xf0, 0x11, 0x00


	//----- nvinfo : EIATTR_KPARAM_INFO
	.align		4
.L_32:
        /*0088*/ 	.byte	0x04, 0x17
        /*008a*/ 	.short	(.L_34 - .L_33)
.L_33:
        /*008c*/ 	.word	0x00000000
        /*0090*/ 	.short	0x0005
        /*0092*/ 	.short	0x0020
        /*0094*/ 	.byte	0x00, 0xf0, 0x11, 0x00


	//----- nvinfo : EIATTR_KPARAM_INFO
	.align		4
.L_34:
        /*0098*/ 	.byte	0x04, 0x17
        /*009a*/ 	.short	(.L_36 - .L_35)
.L_35:
        /*009c*/ 	.word	0x00000000
        /*00a0*/ 	.short	0x0004
        /*00a2*/ 	.short	0x001c
        /*00a4*/ 	.byte	0x00, 0xf0, 0x11, 0x00


	//----- nvinfo : EIATTR_KPARAM_INFO
	.align		4
.L_36:
        /*00a8*/ 	.byte	0x04, 0x17
        /*00aa*/ 	.short	(.L_38 - .L_37)
.L_37:
        /*00ac*/ 	.word	0x00000000
        /*00b0*/ 	.short	0x0003
        /*00b2*/ 	.short	0x0018
        /*00b4*/ 	.byte	0x00, 0xf0, 0x11, 0x00


	//----- nvinfo : EIATTR_KPARAM_INFO
	.align		4
.L_38:
        /*00b8*/ 	.byte	0x04, 0x17
        /*00ba*/ 	.short	(.L_40 - .L_39)
.L_39:
        /*00bc*/ 	.word	0x00000000
        /*00c0*/ 	.short	0x0002
        /*00c2*/ 	.short	0x0010
        /*00c4*/ 	.byte	0x00, 0xf4, 0x21, 0x00


	//----- nvinfo : EIATTR_KPARAM_INFO
	.align		4
.L_40:
        /*00c8*/ 	.byte	0x04, 0x17
        /*00ca*/ 	.short	(.L_42 - .L_41)
.L_41:
        /*00cc*/ 	.word	0x00000000
        /*00d0*/ 	.short	0x0001
        /*00d2*/ 	.short	0x0008
        /*00d4*/ 	.byte	0x00, 0xf4, 0x21, 0x00


	//----- nvinfo : EIATTR_KPARAM_INFO
	.align		4
.L_42:
        /*00d8*/ 	.byte	0x04, 0x17
        /*00da*/ 	.short	(.L_44 - .L_43)
.L_43:
        /*00dc*/ 	.word	0x00000000
        /*00e0*/ 	.short	0x0000
        /*00e2*/ 	.short	0x0000
        /*00e4*/ 	.byte	0x00, 0xf4, 0x21, 0x00


	//----- nvinfo : EIATTR_EXPLICIT_CLUSTER
	.align		4
.L_44:
        /*00e8*/ 	.byte	0x01, 0x3e
	.zero		2


	//----- nvinfo : EIATTR_CTA_PER_CLUSTER
	.align		4
        /*00ec*/ 	.byte	0x04, 0x3d
        /*00ee*/ 	.short	(.L_46 - .L_45)
.L_45:
        /*00f0*/ 	.word	0x00000002
        /*00f4*/ 	.word	0x00000001
        /*00f8*/ 	.word	0x00000001


	//----- nvinfo : EIATTR_AT_ENTRY_FRAGMENTS
	.align		4
.L_46:
        /*00fc*/ 	.byte	0x04, 0x4f
        /*00fe*/ 	.short	(.L_48 - .L_47)


	//   ....[0]....
.L_47:
        /*0100*/ 	.word	0x00000004


	//----- nvinfo : EIATTR_RESERVED_SMEM_USED
	.align		4
.L_48:
        /*0104*/ 	.byte	0x01, 0x41
	.zero		2


	//----- nvinfo : EIATTR_SPARSE_MMA_MASK
	.align		4
        /*0108*/ 	.byte	0x03, 0x50
        /*010a*/ 	.short	0x0000


	//----- nvinfo : EIATTR_TCGEN05_1CTA_USED
	.align		4
        /*010c*/ 	.byte	0x01, 0x51
	.zero		2


	//----- nvinfo : EIATTR_MAXREG_COUNT
	.align		4
        /*0110*/ 	.byte	0x03, 0x1b
        /*0112*/ 	.short	0x00ff


	//----- nvinfo : EIATTR_NUM_BARRIERS
	.align		4
        /*0114*/ 	.byte	0x02, 0x4c
        /*0116*/ 	.byte	0x01
	.zero		1


	//----- nvinfo : EIATTR_INT_WARP_WIDE_INSTR_OFFSETS
	.align		4
        /*0118*/ 	.byte	0x04, 0x31
        /*011a*/ 	.short	(.L_50 - .L_49)


	//   ....[0]....
.L_49:
        /*011c*/ 	.word	0x00000fe0


	//   ....[1]....
        /*0120*/ 	.word	0x00001000


	//   ....[2]....
        /*0124*/ 	.word	0x000027b0


	//   ....[3]....
        /*0128*/ 	.word	0x000052e0


	//   ....[4]....
        /*012c*/ 	.word	0x00005330


	//----- nvinfo : EIATTR_COOP_GROUP_MASK_REGIDS
	.align		4
.L_50:
        /*0130*/ 	.byte	0x04, 0x29
        /*0132*/ 	.short	(.L_52 - .L_51)


	//   ....[0]....
.L_51:
        /*0134*/ 	.word	0xffffffff


	//   ....[1]....
        /*0138*/ 	.word	0xffffffff


	//   ....[2]....
        /*013c*/ 	.word	0xffffffff


	//   ....[3]....
        /*0140*/ 	.word	0xffffffff


	//----- nvinfo : EIATTR_COOP_GROUP_INSTR_OFFSETS
	.align		4
.L_52:
        /*0144*/ 	.byte	0x04, 0x28
        /*0146*/ 	.short	(.L_54 - .L_53)


	//   ....[0]....
.L_53:
        /*0148*/ 	.word	0x00000070


	//   ....[1]....
        /*014c*/ 	.word	0x00000330


	//   ....[2]....
        /*0150*/ 	.word	0x00005170


	//   ....[3]....
        /*0154*/ 	.word	0x000053e0


	//----- nvinfo : EIATTR_VRC_CTA_INIT_COUNT
	.align		4
.L_54:
        /*0158*/ 	.byte	0x02, 0x4a
        /*015a*/ 	.byte	0x80
	.zero		1


	//----- nvinfo : EIATTR_MBARRIER_INSTR_OFFSETS
	.align		4
        /*015c*/ 	.byte	0x04, 0x39
        /*015e*/ 	.short	(.L_56 - .L_55)


	//   ....[0]....
.L_55:
        /*0160*/ 	.word	0x00001120
        /*0164*/ 	.word	0x000000ff
        /*0168*/ 	.word	0x00000000
        /*016c*/ 	.short	0x0100
        /*016e*/ 	.byte	0x0d
	.zero		1


	//   ....[1]....
        /*0170*/ 	.word	0x000027f0
        /*0174*/ 	.word	0x000000ff
        /*0178*/ 	.word	0x00002008
        /*017c*/ 	.short	0x0100
        /*017e*/ 	.byte	0x12
	.zero		1


	//   ....[2]....
        /*0180*/ 	.word	0x00002d80
        /*0184*/ 	.word	0x000000ff
        /*0188*/ 	.word	0x00000000
        /*018c*/ 	.short	0x010a
        /*018e*/ 	.byte	0x0d
	.zero		1


	//   ....[3]....
        /*0190*/ 	.word	0x00003bc0
        /*0194*/ 	.word	0x000000ff
        /*0198*/ 	.word	0x00000000
        /*019c*/ 	.short	0x010a
        /*019e*/ 	.byte	0x0d
	.zero		1


	//   ....[4]....
        /*01a0*/ 	.word	0x00003c90
        /*01a4*/ 	.word	0x000000ff
        /*01a8*/ 	.word	0x00002000
        /*01ac*/ 	.short	0x0108
        /*01ae*/ 	.byte	0x12
	.zero		1


	//   ....[5]....
        /*01b0*/ 	.word	0x00003ce0
        /*01b4*/ 	.word	0x000000ff
        /*01b8*/ 	.word	0x00002008
        /*01bc*/ 	.short	0x0108
        /*01be*/ 	.byte	0x12
	.zero		1


	//   ....[6]....
        /*01c0*/ 	.word	0x00005400
        /*01c4*/ 	.word	0x000000ff
        /*01c8*/ 	.word	0x00000000
        /*01cc*/ 	.short	0x010a
        /*01ce*/ 	.byte	0x0d
	.zero		1


	//   ....[7]....
        /*01d0*/ 	.word	0x00005430
        /*01d4*/ 	.word	0x000000ff
        /*01d8*/ 	.word	0x00000000
        /*01dc*/ 	.short	0x010a
        /*01de*/ 	.byte	0x0d
	.zero		1


	//----- nvinfo : EIATTR_NUM_MBARRIERS
	.align		4
.L_56:
        /*01e0*/ 	.byte	0x03, 0x38
        /*01e2*/ 	.short	0x0002


	//----- nvinfo : EIATTR_EXIT_INSTR_OFFSETS
	.align		4
        /*01e4*/ 	.byte	0x04, 0x1c
        /*01e6*/ 	.short	(.L_58 - .L_57)


	//   ....[0]....
.L_57:
        /*01e8*/ 	.word	0x000053f0


	//----- nvinfo : EIATTR_REQNTID
	.align		4
.L_58:
        /*01ec*/ 	.byte	0x04, 0x10
        /*01ee*/ 	.short	(.L_60 - .L_59)
.L_59:
        /*01f0*/ 	.word	0x00000080
        /*01f4*/ 	.word	0x00000001
        /*01f8*/ 	.word	0x00000001


	//----- nvinfo : EIATTR_CRS_STACK_SIZE
	.align		4
.L_60:
        /*01fc*/ 	.byte	0x04, 0x1e
        /*01fe*/ 	.short	(.L_62 - .L_61)
.L_61:
        /*0200*/ 	.word	0x00000000


	//----- nvinfo : EIATTR_CBANK_PARAM_SIZE
	.align		4
.L_62:
        /*0204*/ 	.byte	0x03, 0x19
        /*0206*/ 	.short	0x0050


	//----- nvinfo : EIATTR_PARAM_CBANK
	.align		4
        /*0208*/ 	.byte	0x04, 0x0a
        /*020a*/ 	.short	(.L_64 - .L_63)
	.align		4
.L_63:
        /*020c*/ 	.word	index@(.nv.constant0.matmul_kernel)
        /*0210*/ 	.short	0x0380
        /*0212*/ 	.short	0x0050


	//----- nvinfo : EIATTR_SW_WAR
	.align		4
.L_64:
        /*0214*/ 	.byte	0x04, 0x36
        /*0216*/ 	.short	(.L_66 - .L_65)
.L_65:
        /*0218*/ 	.word	0x00000008
.L_66:


//--------------------- .nv.compat                --------------------------
	.section	.nv.compat,"",@"SHT_CUDA_COMPAT_INFO"
	.align	4
        /*0000*/ 	.byte	0x02, 0x02, 0x02, 0x00, 0x02, 0x05, 0x05, 0x00, 0x02, 0x03, 0x00, 0x00, 0x02, 0x06, 0x01, 0x00


//--------------------- .nv.callgraph             --------------------------
	.section	.nv.callgraph,"",@"SHT_CUDA_CALLGRAPH"
	.align	4
	.sectionentsize	8
	.align		4
        /*0000*/ 	.word	0x00000000
	.align		4
        /*0004*/ 	.word	0xffffffff
	.align		4
        /*0008*/ 	.word	0x00000000
	.align		4
        /*000c*/ 	.word	0xfffffffe
	.align		4
        /*0010*/ 	.word	0x00000000
	.align		4
        /*0014*/ 	.word	0xfffffffd
	.align		4
        /*0018*/ 	.word	0x00000000
	.align		4
        /*001c*/ 	.word	0xfffffffc


//--------------------- .text.matmul_kernel       --------------------------
	.section	.text.matmul_kernel,"ax",@progbits
	.align	128
        .global         matmul_kernel
        .type           matmul_kernel,@function
        .size           matmul_kernel,(.L_x_20 - matmul_kernel)
        .other          matmul_kernel,@"STO_CUDA_ENTRY STV_DEFAULT"
matmul_kernel:
.text.matmul_kernel:
[----:B------:R-:W0:Y:S01]  /*0000*/  LDC R1, c[0x0][0x37c] ;  /* 0x0000df00ff017b82 */ /* 0x000e220000000800 */
[----:B------:R-:W1:Y:S01]  /*0010*/  S2R R37, SR_TID.X ;  /* 0x0000000000257919 */ /* 0x000e620000002100 */
[----:B------:R-:W2:Y:S01]  /*0020*/  LDCU.64 UR20, c[0x0][0x358] ;  /* 0x00006b00ff1477ac */ /* 0x000ea20008000a00 */
[----:B-1----:R-:W-:-:S13]  /*0030*/  ISETP.GE.U32.AND P0, PT, R37, 0x20, PT ;  /* 0x000000202500780c */ /* 0x002fda0003f06070 */
[----:B------:R-:W-:Y:S02]  /*0040*/  VOTEU.ANY UP0, P0 ;  /* 0x0000000000ff7886 */ /* 0x000fe40000000100 */
[----:B0-2---:R-:W-:Y:S05]  /*0050*/  BRA.U UP0, `(.L_x_0) ;  /* 0x0000000100b87547 */ /* 0x005fea000b800000 */
[----:B------:R-:W0:Y:S01]  /*0060*/  S2UR UR6, SR_CgaCtaId ;  /* 0x00000000000679c3 */ /* 0x000e220000008800 */
[----:B------:R-:W-:Y:S01]  /*0070*/  NOP ;  /* 0x0000000000007918 */ /* 0x000fe20000000000 */
[----:B------:R-:W-:Y:S02]  /*0080*/  UMOV UR4, 0x40 ;  /* 0x0000004000047882 */ /* 0x000fe40000000000 */
[----:B0-----:R-:W-:-:S09]  /*0090*/  ULEA UR4, UR6, UR4, 0x18 ;  /* 0x0000000406047291 */ /* 0x001fd2000f8ec0ff */
[----:B------:R-:W0:Y:S01]  /*00a0*/  LDS.U8 R0, [UR4] ;  /* 0x00000004ff007984 */ /* 0x000e220008000000 */
[----:B------:R-:W-:Y:S02]  /*00b0*/  UMOV UR4, 0x400 ;  /* 0x0000040000047882 */ /* 0x000fe40000000000 */
[----:B------:R-:W-:Y:S01]  /*00c0*/  ULEA UR4, UR6, UR4, 0x18 ;  /* 0x0000000406047291 */ /* 0x000fe2000f8ec0ff */
[----:B0-----:R-:W-:-:S13]  /*00d0*/  ISETP.NE.AND P0, PT, R0, RZ, PT ;  /* 0x000000ff0000720c */ /* 0x001fda0003f05270 */
[----:B------:R-:W-:Y:S05]  /*00e0*/  @P0 BRA `(.L_x_1) ;  /* 0x00000000007c0947 */ /* 0x000fea0003800000 */
[----:B------:R-:W-:-:S13]  /*00f0*/  ELECT P0, URZ, PT ;  /* 0x0000000000ff782f */ /* 0x000fda0003800000 */
[----:B------:R-:W-:Y:S05]  /*0100*/  @!P0 BRA `(.L_x_2) ;  /* 0x0000000000848947 */ /* 0x000fea0003800000 */
[----:B------:R-:W-:Y:S01]  /*0110*/  UMOV UR5, 0x2 ;  /* 0x0000000200057882 */ /* 0x000fe20000000000 */
[----:B------:R-:W-:Y:S02]  /*0120*/  IMAD.MOV.U32 R4, RZ, RZ, 0x1 ;  /* 0x00000001ff047424 */ /* 0x000fe400078e00ff */
[----:B------:R-:W-:Y:S02]  /*0130*/  IMAD.MOV.U32 R5, RZ, RZ, 0x3 ;  /* 0x00000003ff057424 */ /* 0x000fe400078e00ff */
[----:B------:R-:W-:Y:S04]  /*0140*/  DEPBAR.LE SB0, 0x36 ;  /* 0x00008d800000791a */ /* 0x000fe80000000000 */
[----:B------:R-:W0:Y:S02]  /*0150*/  UTCATOMSWS.FIND_AND_SET.ALIGN UP1, UR5, UR5 ;  /* 0x00000005000575e3 */ /* 0x000e240008020800 */
[----:B0-----:R-:W-:-:S04]  /*0160*/  PLOP3.LUT P0, PT, PT, PT, UP1, 0x80, 0x8 ;  /* 0x000000000008781c */ /* 0x001fc80003f0f018 */
[----:B------:R-:W-:-:S04]  /*0170*/  SEL R0, RZ, 0xffffffff, !P0 ;  /* 0xffffffffff007807 */ /* 0x000fc80004000000 */
[----:B------:R-:W-:Y:S01]  /*0180*/  ISETP.NE.AND P0, PT, R0, RZ, PT ;  /* 0x000000ff0000720c */ /* 0x000fe20003f05270 */
[----:B------:R-:W-:-:S12]  /*0190*/  IMAD.U32 R0, RZ, RZ, UR5 ;  /* 0x00000005ff007e24 */ /* 0x000fd8000f8e00ff */
[----:B------:R-:W-:Y:S05]  /*01a0*/  @P0 BRA `(.L_x_3) ;  /* 0x0000000000240947 */ /* 0x000fea0003800000 */
.L_x_4:
[----:B------:R-:W-:Y:S05]  /*01b0*/  NANOSLEEP 0x64 ;  /* 0x000000640000795d */ /* 0x000fea0003800000 */
[----:B------:R-:W-:-:S05]  /*01c0*/  UMOV UR5, 0x2 ;  /* 0x0000000200057882 */ /* 0x000fca0000000000 */
[----:B------:R-:W-:Y:S04]  /*01d0*/  DEPBAR.LE SB0, 0x36 ;  /* 0x00008d800000791a */ /* 0x000fe80000000000 */
[----:B------:R-:W0:Y:S02]  /*01e0*/  UTCATOMSWS.FIND_AND_SET.ALIGN UP1, UR5, UR5 ;  /* 0x00000005000575e3 */ /* 0x000e240008020800 */
[----:B0-----:R-:W-:-:S04]  /*01f0*/  PLOP3.LUT P0, PT, PT, PT, UP1, 0x80, 0x8 ;  /* 0x000000000008781c */ /* 0x001fc80003f0f018 */
[----:B------:R-:W-:-:S04]  /*0200*/  SEL R0, RZ, 0xffffffff, !P0 ;  /* 0xffffffffff007807 */ /* 0x000fc80004000000 */
[----:B------:R-:W-:Y:S01]  /*0210*/  ISETP.NE.AND P0, PT, R0, RZ, PT ;  /* 0x000000ff0000720c */ /* 0x000fe20003f05270 */
[----:B------:R-:W-:-:S12]  /*0220*/  IMAD.U32 R0, RZ, RZ, UR5 ;  /* 0x00000005ff007e24 */ /* 0x000fd8000f8e00ff */
[----:B------:R-:W-:Y:S05]  /*0230*/  @!P0 BRA `(.L_x_4) ;  /* 0xfffffffc00dc8947 */ /* 0x000fea000383ffff */
.L_x_3:
[C---:B------:R-:W-:Y:S01]  /*0240*/  VIADD R3, R0.reuse, 0x10 ;  /* 0x0000001000037836 */ /* 0x040fe20000000000 */
[----:B------:R-:W-:Y:S01]  /*0250*/  UMOV UR5, 0x50 ;  /* 0x0000005000057882 */ /* 0x000fe20000000000 */
[----:B------:R-:W-:Y:S01]  /*0260*/  SHF.L.U32 R2, R5, R0, RZ ;  /* 0x0000000005027219 */ /* 0x000fe200000006ff */
[----:B------:R-:W-:Y:S01]  /*0270*/  ULEA UR5, UR6, UR5, 0x18 ;  /* 0x0000000506057291 */ /* 0x000fe2000f8ec0ff */
[----:B------:R-:W-:Y:S01]  /*0280*/  IMAD.SHL.U32 R0, R0, 0x20, RZ ;  /* 0x0000002000007824 */ /* 0x000fe200078e00ff */
[----:B------:R-:W-:-:S04]  /*0290*/  SHF.L.U32 R3, R4, R3, RZ ;  /* 0x0000000304037219 */ /* 0x000fc800000006ff */
[----:B------:R-:W-:-:S05]  /*02a0*/  LOP3.LUT R2, R3, R2, RZ, 0xfc, !PT ;  /* 0x0000000203027212 */ /* 0x000fca00078efcff */
[----:B------:R0:W-:Y:S04]  /*02b0*/  ATOMS.OR RZ, [UR5], R2 ;  /* 0x00000002ffff798c */ /* 0x0001e8000b000005 */
[----:B------:R0:W-:Y:S01]  /*02c0*/  STS [UR4], R0 ;  /* 0x00000000ff007988 */ /* 0x0001e20008000804 */
[----:B------:R-:W-:Y:S05]  /*02d0*/  BRA `(.L_x_2) ;  /* 0x0000000000107947 */ /* 0x000fea0003800000 */
.L_x_1:
[----:B------:R-:W-:Y:S01]  /*02e0*/  IMAD.MOV.U32 R0, RZ, RZ, -0x1 ;  /* 0xffffffffff007424 */ /* 0x000fe200078e00ff */
[----:B------:R-:W-:-:S04]  /*02f0*/  MOV R2, 0x320 ;  /* 0x0000032000027802 */ /* 0x000fc80000000f00 */
[----:B------:R0:W-:Y:S03]  /*0300*/  STS [UR4], R0 ;  /* 0x00000000ff007988 */ /* 0x0001e60008000804 */
[----:B0-----:R-:W-:Y:S05]  /*0310*/  CALL.REL.NOINC `($__internal_1_$__cuda_sm10x_tcgen05_guardrail_trap_phase_invalid_during_alloc) ;  /* 0x00000050005c7944 */ /* 0x001fea0003c00000 */
.L_x_2:
[----:B------:R-:W-:Y:S05]  /*0320*/  WARPSYNC.ALL ;  /* 0x0000000000007948 */ /* 0x000fea0003800000 */
[----:B------:R-:W-:Y:S01]  /*0330*/  NOP ;  /* 0x0000000000007918 */ /* 0x000fe20000000000 */
.L_x_0:
[----:B------:R-:W1:Y:S08]  /*0340*/  LDC.64 R78, c[0x0][0x398] ;  /* 0x0000e600ff4e7b82 */ /* 0x000e700000000a00 */
[----:B------:R-:W2:Y:S02]  /*0350*/  S2UR UR5, SR_CgaSize ;  /* 0x00000000000579c3 */ /* 0x000ea40000008a00 */
[----:B--2---:R-:W-:-:S12]  /*0360*/  UIMAD UR5, UR5, -0xa0, URZ ;  /* 0xffffff60050578a4 */ /* 0x004fd8000f8e02ff */
[----:B------:R-:W2:Y:S01]  /*0370*/  LDCU UR5, c[0x0][UR5+0x2b0] ;  /* 0x00005600050577ac */ /* 0x000ea20008000800 */
[----:B------:R-:W-:Y:S02]  /*0380*/  SHF.R.U32.HI R86, RZ, 0x5, R37 ;  /* 0x00000005ff567819 */ /* 0x000fe40000011625 */
[----:B------:R-:W-:Y:S01]  /*0390*/  PRMT R119, RZ, 0x7610, R119 ;  /* 0x00007610ff777816 */ /* 0x000fe20000000077 */
[----:B------:R-:W3:Y:S01]  /*03a0*/  LDCU.64 UR14, c[0x0][0x3a8] ;  /* 0x00007500ff0e77ac */ /* 0x000ee20008000a00 */
[----:B------:R-:W4:Y:S01]  /*03b0*/  S2UR UR4, SR_CTAID.X ;  /* 0x00000000000479c3 */ /* 0x000f220000002500 */
[----:B------:R-:W0:Y:S01]  /*03c0*/  LDCU UR7, c[0x0][0x3a4] ;  /* 0x00007480ff0777ac */ /* 0x000e220008000800 */
[----:B------:R-:W0:Y:S06]  /*03d0*/  LDCU.128 UR24, c[0x0][0x380] ;  /* 0x00007000ff1877ac */ /* 0x000e2c0008000c00 */
[----:B------:R-:W5:Y:S01]  /*03e0*/  LDC R93, c[0x0][0x3a0] ;  /* 0x0000e800ff5d7b82 */ /* 0x000f620000000800 */
[----:B------:R-:W-:Y:S01]  /*03f0*/  UMOV UR6, 0x1 ;  /* 0x0000000100067882 */ /* 0x000fe20000000000 */
[----:B01----:R-:W-:Y:S01]  /*0400*/  VIADD R0, R79, 0x7f ;  /* 0x0000007f4f007836 */ /* 0x003fe20000000000 */
[----:B------:R-:W-:-:S02]  /*0410*/  IABS R11, R78 ;  /* 0x0000004e000b7213 */ /* 0x000fc40000000000 */
[----:B------:R-:W-:Y:S02]  /*0420*/  IABS R84, R79 ;  /* 0x0000004f00547213 */ /* 0x000fe40000000000 */
[----:B------:R-:W-:Y:S02]  /*0430*/  SHF.R.S32.HI R3, RZ, 0x1f, R0 ;  /* 0x0000001fff037819 */ /* 0x000fe40000011400 */
[----:B----4-:R-:W-:Y:S01]  /*0440*/  I2FP.F32.U32 R5, UR4 ;  /* 0x0000000400057c45 */ /* 0x010fe20008201000 */
[----:B------:R-:W-:Y:S01]  /*0450*/  UMOV UR4, 0x400 ;  /* 0x0000040000047882 */ /* 0x000fe20000000000 */
[----:B------:R-:W-:-:S03]  /*0460*/  LEA.HI R3, R3, R0, RZ, 0x7 ;  /* 0x0000000003037211 */ /* 0x000fc600078f38ff */
[----:B--2---:R-:W-:Y:S01]  /*0470*/  FMUL R5, R5, UR5 ;  /* 0x0000000505057c20 */ /* 0x004fe20008400000 */
[----:B------:R-:W-:Y:S01]  /*0480*/  SHF.R.S32.HI R3, RZ, 0x7, R3 ;  /* 0x00000007ff037819 */ /* 0x000fe20000011403 */
[----:B------:R-:W0:Y:S04]  /*0490*/  S2UR UR5, SR_CgaCtaId ;  /* 0x00000000000579c3 */ /* 0x000e280000008800 */
[----:B------:R-:W-:Y:S01]  /*04a0*/  IMAD.SHL.U32 R4, R3, 0x8, RZ ;  /* 0x0000000803047824 */ /* 0x000fe200078e00ff */
[----:B------:R-:W-:Y:S04]  /*04b0*/  F2I.U32.TRUNC.NTZ R5, R5 ;  /* 0x0000000500057305 */ /* 0x000fe8000020f000 */
[----:B------:R-:W-:-:S04]  /*04c0*/  IABS R7, R4 ;  /* 0x0000000400077213 */ /* 0x000fc80000000000 */
[----:B------:R-:W1:Y:S01]  /*04d0*/  I2F.RP R0, R7 ;  /* 0x0000000700007306 */ /* 0x000e620000209400 */
[----:B0-----:R-:W-:Y:S02]  /*04e0*/  USHF.L.U32 UR22, UR5, 0x6, URZ ;  /* 0x0000000605167899 */ /* 0x001fe400080006ff */
[----:B------:R-:W-:Y:S01]  /*04f0*/  ULEA UR18, UR5, UR4, 0x18 ;  /* 0x0000000405127291 */ /* 0x000fe2000f8ec0ff */
[----:B------:R-:W-:Y:S03]  /*0500*/  BAR.SYNC.DEFER_BLOCKING 0x0 ;  /* 0x0000000000007b1d */ /* 0x000fe60000010000 */
[----:B------:R-:W-:-:S03]  /*0510*/  UIADD3 UR10, UPT, UPT, UR18, 0x2000, URZ ;  /* 0x00002000120a7890 */ /* 0x000fc6000fffe0ff */
[----:B-1----:R-:W0:Y:S02]  /*0520*/  MUFU.RCP R0, R0 ;  /* 0x0000000000007308 */ /* 0x002e240000001000 */
[----:B0-----:R-:W-:Y:S01]  /*0530*/  VIADD R2, R0, 0xffffffe ;  /* 0x0ffffffe00027836 */ /* 0x001fe20000000000 */
[----:B------:R-:W-:Y:S01]  /*0540*/  IABS R0, R5 ;  /* 0x0000000500007213 */ /* 0x000fe20000000000 */
[----:B------:R-:W0:Y:S04]  /*0550*/  LDS R12, [UR18] ;  /* 0x00000012ff0c7984 */ /* 0x000e280008000800 */
[----:B------:R1:W2:Y:S02]  /*0560*/  F2I.FTZ.U32.TRUNC.NTZ R3, R2 ;  /* 0x0000000200037305 */ /* 0x0002a4000021f000 */
[----:B-1----:R-:W-:-:S02]  /*0570*/  IMAD.MOV.U32 R2, RZ, RZ, RZ ;  /* 0x000000ffff027224 */ /* 0x002fc400078e00ff */
[----:B--2---:R-:W-:-:S04]  /*0580*/  IMAD.MOV R6, RZ, RZ, -R3 ;  /* 0x000000ffff067224 */ /* 0x004fc800078e0a03 */
[----:B------:R-:W-:Y:S01]  /*0590*/  IMAD R9, R6, R7, RZ ;  /* 0x0000000706097224 */ /* 0x000fe200078e02ff */
[----:B------:R-:W-:-:S03]  /*05a0*/  IABS R6, R4 ;  /* 0x0000000400067213 */ /* 0x000fc60000000000 */
[----:B------:R-:W-:-:S04]  /*05b0*/  IMAD.HI.U32 R3, R3, R9, R2 ;  /* 0x0000000903037227 */ /* 0x000fc800078e0002 */
[----:B------:R-:W-:Y:S02]  /*05c0*/  IMAD.MOV R2, RZ, RZ, -R6 ;  /* 0x000000ffff027224 */ /* 0x000fe400078e0a06 */
[----:B------:R-:W-:-:S04]  /*05d0*/  IMAD.HI.U32 R3, R3, R0, RZ ;  /* 0x0000000003037227 */ /* 0x000fc800078e00ff */
[----:B------:R-:W-:Y:S01]  /*05e0*/  IMAD R0, R3, R2, R0 ;  /* 0x0000000203007224 */ /* 0x000fe200078e0200 */
[----:B------:R-:W-:Y:S04]  /*05f0*/  BAR.SYNC.DEFER_BLOCKING 0x0 ;  /* 0x0000000000007b1d */ /* 0x000fe80000010000 */
[----:B------:R-:W-:Y:S02]  /*0600*/  ISETP.GT.U32.AND P1, PT, R7, R0, PT ;  /* 0x000000000700720c */ /* 0x000fe40003f24070 */
[----:B0-----:R-:W-:-:S11]  /*0610*/  R2UR UR19, R12 ;  /* 0x000000000c1372ca */ /* 0x001fd600000e0000 */
[----:B------:R-:W-:Y:S02]  /*0620*/  @!P1 IMAD.IADD R0, R0, 0x1, -R7 ;  /* 0x0000000100009824 */ /* 0x000fe400078e0a07 */
[----:B------:R-:W-:Y:S01]  /*0630*/  @!P1 VIADD R3, R3, 0x1 ;  /* 0x0000000103039836 */ /* 0x000fe20000000000 */
[----:B------:R-:W-:Y:S02]  /*0640*/  ISETP.NE.AND P1, PT, R4, RZ, PT ;  /* 0x000000ff0400720c */ /* 0x000fe40003f25270 */
[----:B------:R-:W-:Y:S02]  /*0650*/  ISETP.GE.U32.AND P0, PT, R0, R7, PT ;  /* 0x000000070000720c */ /* 0x000fe40003f06070 */
[----:B------:R-:W-:-:S04]  /*0660*/  LOP3.LUT R0, R5, R4, RZ, 0x3c, !PT ;  /* 0x0000000405007212 */ /* 0x000fc800078e3cff */
[----:B------:R-:W-:Y:S01]  /*0670*/  ISETP.GE.AND P2, PT, R0, RZ, PT ;  /* 0x000000ff0000720c */ /* 0x000fe20003f46270 */
[----:B------:R-:W-:-:S06]  /*0680*/  VIADD R0, R78, 0x3f ;  /* 0x0000003f4e007836 */ /* 0x000fcc0000000000 */
[----:B------:R-:W-:-:S04]  /*0690*/  @P0 VIADD R3, R3, 0x1 ;  /* 0x0000000103030836 */ /* 0x000fc80000000000 */
[----:B------:R-:W-:Y:S01]  /*06a0*/  IMAD.MOV.U32 R2, RZ, RZ, R3 ;  /* 0x000000ffff027224 */ /* 0x000fe200078e0003 */
[----:B------:R-:W-:-:S03]  /*06b0*/  SHF.R.S32.HI R3, RZ, 0x1f, R0 ;  /* 0x0000001fff037819 */ /* 0x000fc60000011400 */
[----:B------:R-:W-:Y:S01]  /*06c0*/  @!P2 IMAD.MOV R2, RZ, RZ, -R2 ;  /* 0x000000ffff02a224 */ /* 0x000fe200078e0a02 */
[----:B------:R-:W-:Y:S02]  /*06d0*/  @!P1 LOP3.LUT R2, RZ, R4, RZ, 0x33, !PT ;  /* 0x00000004ff029212 */ /* 0x000fe400078e33ff */
[----:B------:R-:W-:-:S03]  /*06e0*/  LEA.HI R3, R3, R0, RZ, 0x6 ;  /* 0x0000000003037211 */ /* 0x000fc600078f30ff */
[----:B------:R-:W-:Y:S02]  /*06f0*/  IMAD.SHL.U32 R8, R2, 0x8, RZ ;  /* 0x0000000802087824 */ /* 0x000fe400078e00ff */
[----:B------:R-:W-:-:S03]  /*0700*/  IMAD.MOV R2, RZ, RZ, -R2 ;  /* 0x000000ffff027224 */ /* 0x000fc600078e0a02 */
[----:B------:R-:W-:Y:S01]  /*0710*/  LEA.HI.SX32 R3, R3, -R8, 0x1a ;  /* 0x8000000803037211 */ /* 0x000fe200078fd2ff */
[----:B------:R-:W-:-:S03]  /*0720*/  IMAD R10, R4, R2, R5 ;  /* 0x00000002040a7224 */ /* 0x000fc600078e0205 */
[----:B------:R-:W-:Y:S02]  /*0730*/  VIMNMX R13, PT, PT, R3, 0x8, PT ;  /* 0x00000008030d7848 */ /* 0x000fe40003fe0100 */
[----:B------:R-:W-:Y:S02]  /*0740*/  IABS R9, R10 ;  /* 0x0000000a00097213 */ /* 0x000fe40000000000 */
[-C--:B------:R-:W-:Y:S02]  /*0750*/  IABS R7, R13.reuse ;  /* 0x0000000d00077213 */ /* 0x080fe40000000000 */
[----:B------:R-:W-:Y:S02]  /*0760*/  IABS R4, R13 ;  /* 0x0000000d00047213 */ /* 0x000fe40000000000 */
[----:B------:R-:W0:Y:S08]  /*0770*/  I2F.RP R0, R7 ;  /* 0x0000000700007306 */ /* 0x000e300000209400 */
[----:B0-----:R-:W0:Y:S02]  /*0780*/  MUFU.RCP R0, R0 ;  /* 0x0000000000007308 */ /* 0x001e240000001000 */
[----:B0-----:R-:W-:-:S02]  /*0790*/  VIADD R3, R0, 0xffffffe ;  /* 0x0ffffffe00037836 */ /* 0x001fc40000000000 */
[----:B------:R-:W-:-:S04]  /*07a0*/  IMAD.MOV R0, RZ, RZ, -R4 ;  /* 0x000000ffff007224 */ /* 0x000fc800078e0a04 */
[----:B------:R-:W0:Y:S08]  /*07b0*/  I2F.RP R4, R84 ;  /* 0x0000005400047306 */ /* 0x000e300000209400 */
[----:B------:R-:W1:Y:S08]  /*07c0*/  F2I.FTZ.U32.TRUNC.NTZ R3, R3 ;  /* 0x0000000300037305 */ /* 0x000e70000021f000 */
[----:B0-----:R-:W0:Y:S01]  /*07d0*/  MUFU.RCP R4, R4 ;  /* 0x0000000400047308 */ /* 0x001e220000001000 */
[----:B-1----:R-:W-:-:S04]  /*07e0*/  IMAD.MOV R6, RZ, RZ, -R3 ;  /* 0x000000ffff067224 */ /* 0x002fc800078e0a03 */
[----:B------:R-:W-:-:S04]  /*07f0*/  IMAD.MOV.U32 R2, RZ, RZ, R6 ;  /* 0x000000ffff027224 */ /* 0x000fc800078e0006 */
[----:B------:R-:W-:Y:S02]  /*0800*/  IMAD R5, R2, R7, RZ ;  /* 0x0000000702057224 */ /* 0x000fe400078e02ff */
[----:B------:R-:W-:Y:S02]  /*0810*/  IMAD.MOV.U32 R2, RZ, RZ, RZ ;  /* 0x000000ffff027224 */ /* 0x000fe400078e00ff */
[----:B0-----:R-:W-:Y:S02]  /*0820*/  VIADD R4, R4, 0xffffffe ;  /* 0x0ffffffe04047836 */ /* 0x001fe40000000000 */
[----:B------:R-:W-:Y:S02]  /*0830*/  IMAD.HI.U32 R2, R3, R5, R2 ;  /* 0x0000000503027227 */ /* 0x000fe400078e0002 */
[----:B------:R-:W0:Y:S04]  /*0840*/  I2F.RP R3, R11 ;  /* 0x0000000b00037306 */ /* 0x000e280000209400 */
[----:B------:R-:W-:-:S04]  /*0850*/  IMAD.HI.U32 R2, R2, R9, RZ ;  /* 0x0000000902027227 */ /* 0x000fc800078e00ff */
[----:B------:R-:W-:Y:S01]  /*0860*/  IMAD R0, R2, R0, R9 ;  /* 0x0000000002007224 */ /* 0x000fe200078e0209 */
[----:B------:R1:W2:Y:S01]  /*0870*/  F2I.FTZ.U32.TRUNC.NTZ R5, R4 ;  /* 0x0000000400057305 */ /* 0x0002a2000021f000 */
[----:B------:R-:W-:-:S03]  /*0880*/  VIADD R9, R86, UR22 ;  /* 0x0000001656097c36 */ /* 0x000fc60008000000 */
[----:B------:R-:W-:-:S04]  /*0890*/  ISETP.GT.U32.AND P1, PT, R7, R0, PT ;  /* 0x000000000700720c */ /* 0x000fc80003f24070 */
[----:B0-----:R-:W0:Y:S01]  /*08a0*/  MUFU.RCP R3, R3 ;  /* 0x0000000300037308 */ /* 0x001e220000001000 */
[----:B-1----:R-:W-:Y:S02]  /*08b0*/  IMAD.MOV.U32 R4, RZ, RZ, RZ ;  /* 0x000000ffff047224 */ /* 0x002fe400078e00ff */
[----:B--2---:R-:W-:-:S06]  /*08c0*/  IMAD.MOV R81, RZ, RZ, -R5 ;  /* 0x000000ffff517224 */ /* 0x004fcc00078e0a05 */
[----:B------:R-:W-:Y:S02]  /*08d0*/  @!P1 IMAD.IADD R0, R0, 0x1, -R7 ;  /* 0x0000000100009824 */ /* 0x000fe400078e0a07 */
[----:B------:R-:W-:Y:S01]  /*08e0*/  @!P1 VIADD R2, R2, 0x1 ;  /* 0x0000000102029836 */ /* 0x000fe20000000000 */
[----:B------:R-:W-:Y:S01]  /*08f0*/  ISETP.NE.AND P1, PT, R13, RZ, PT ;  /* 0x000000ff0d00720c */ /* 0x000fe20003f25270 */
[----:B------:R-:W-:Y:S01]  /*0900*/  IMAD R81, R81, R84, RZ ;  /* 0x0000005451517224 */ /* 0x000fe200078e02ff */
[----:B------:R-:W-:Y:S02]  /*0910*/  ISETP.GE.U32.AND P0, PT, R0, R7, PT ;  /* 0x000000070000720c */ /* 0x000fe40003f06070 */
[----:B------:R-:W-:Y:S01]  /*0920*/  LOP3.LUT R0, R10, R13, RZ, 0x3c, !PT ;  /* 0x0000000d0a007212 */ /* 0x000fe200078e3cff */
[----:B0-----:R-:W-:Y:S01]  /*0930*/  VIADD R6, R3, 0xffffffe ;  /* 0x0ffffffe03067836 */ /* 0x001fe20000000000 */
[----:B------:R-:W-:Y:S01]  /*0940*/  LOP3.LUT R7, R37, 0x3f, RZ, 0xc0, !PT ;  /* 0x0000003f25077812 */ /* 0x000fe200078ec0ff */
[----:B------:R-:W-:Y:S01]  /*0950*/  IMAD.HI.U32 R81, R5, R81, R4 ;  /* 0x0000005105517227 */ /* 0x000fe200078e0004 */
[----:B------:R-:W-:Y:S01]  /*0960*/  ISETP.GE.AND P2, PT, R0, RZ, PT ;  /* 0x000000ff0000720c */ /* 0x000fe20003f46270 */
[----:B------:R-:W0:Y:S02]  /*0970*/  F2I.FTZ.U32.TRUNC.NTZ R3, R6 ;  /* 0x0000000600037305 */ /* 0x000e24000021f000 */
[----:B------:R-:W-:-:S04]  /*0980*/  IMAD.SHL.U32 R5, R86, 0x200000, RZ ;  /* 0x0020000056057824 */ /* 0x000fc800078e00ff */
[----:B------:R-:W-:Y:S01]  /*0990*/  @P0 VIADD R2, R2, 0x1 ;  /* 0x0000000102020836 */ /* 0x000fe20000000000 */
[----:B------:R-:W-:-:S04]  /*09a0*/  LOP3.LUT R5, R5, 0x600000, RZ, 0xc0, !PT ;  /* 0x0060000005057812 */ /* 0x000fc800078ec0ff */
[----:B------:R-:W-:Y:S01]  /*09b0*/  R2UR UR12, R5 ;  /* 0x00000000050c72ca */ /* 0x000fe200000e0000 */
[----:B------:R-:W-:Y:S01]  /*09c0*/  @!P2 IMAD.MOV R2, RZ, RZ, -R2 ;  /* 0x000000ffff02a224 */ /* 0x000fe200078e0a02 */
[----:B------:R-:W-:Y:S01]  /*09d0*/  @!P1 LOP3.LUT R2, RZ, R13, RZ, 0x33, !PT ;  /* 0x0000000dff029212 */ /* 0x000fe200078e33ff */
[----:B0-----:R-:W-:-:S04]  /*09e0*/  IMAD.MOV R6, RZ, RZ, -R3 ;  /* 0x000000ffff067224 */ /* 0x001fc800078e0a03 */
[----:B------:R-:W-:Y:S02]  /*09f0*/  IMAD.MOV R0, RZ, RZ, -R2 ;  /* 0x000000ffff007224 */ /* 0x000fe400078e0a02 */
[----:B------:R-:W-:Y:S02]  /*0a00*/  IMAD.SHL.U32 R36, R2, 0x80, RZ ;  /* 0x0000008002247824 */ /* 0x000fe400078e00ff */
[----:B------:R-:W-:Y:S02]  /*0a10*/  IMAD R0, R13, R0, R10 ;  /* 0x000000000d007224 */ /* 0x000fe400078e020a */
[----:B------:R-:W-:Y:S01]  /*0a20*/  IMAD R13, R6, R11, RZ ;  /* 0x0000000b060d7224 */ /* 0x000fe200078e02ff */
[----:B------:R-:W-:Y:S01]  /*0a30*/  LOP3.LUT R80, R36, 0x43, R9, 0xf8, !PT ;  /* 0x0000004324507812 */ /* 0x000fe200078ef809 */
[----:B------:R-:W-:Y:S02]  /*0a40*/  IMAD.MOV.U32 R2, RZ, RZ, RZ ;  /* 0x000000ffff027224 */ /* 0x000fe400078e00ff */
[----:B------:R-:W-:Y:S01]  /*0a50*/  IMAD.IADD R0, R8, 0x1, R0 ;  /* 0x0000000108007824 */ /* 0x000fe200078e0200 */
[----:B------:R-:W-:Y:S01]  /*0a60*/  IABS R27, R80 ;  /* 0x00000050001b7213 */ /* 0x000fe20000000000 */
[----:B------:R-:W-:Y:S01]  /*0a70*/  IMAD.HI.U32 R2, R3, R13, R2 ;  /* 0x0000000d03027227 */ /* 0x000fe200078e0002 */
[----:B------:R-:W-:-:S02]  /*0a80*/  LOP3.LUT R30, R80, 0x4, RZ, 0xfc, !PT ;  /* 0x00000004501e7812 */ /* 0x000fc400078efcff */
[----:B------:R-:W-:Y:S01]  /*0a90*/  LOP3.LUT R42, R80, 0x8, RZ, 0xfc, !PT ;  /* 0x00000008502a7812 */ /* 0x000fe200078efcff */
[----:B------:R-:W-:Y:S01]  /*0aa0*/  IMAD R3, R0, 0x40, R7 ;  /* 0x0000004000037824 */ /* 0x000fe200078e0207 */
[----:B------:R-:W-:Y:S01]  /*0ab0*/  IABS R46, R30 ;  /* 0x0000001e002e7213 */ /* 0x000fe20000000000 */
[C---:B------:R-:W-:Y:S01]  /*0ac0*/  IMAD.HI.U32 R0, R81.reuse, R27, RZ ;  /* 0x0000001b51007227 */ /* 0x040fe200078e00ff */
[C---:B------:R-:W-:Y:S02]  /*0ad0*/  LOP3.LUT R34, R80.reuse, 0xc, RZ, 0xfc, !PT ;  /* 0x0000000c50227812 */ /* 0x040fe400078efcff */
[----:B------:R-:W-:Y:S01]  /*0ae0*/  IABS R6, R3 ;  /* 0x0000000300067213 */ /* 0x000fe20000000000 */
[----:B------:R-:W-:Y:S01]  /*0af0*/  IMAD.MOV R0, RZ, RZ, -R0 ;  /* 0x000000ffff007224 */ /* 0x000fe200078e0a00 */
[----:B------:R-:W-:Y:S01]  /*0b00*/  IABS R29, R42 ;  /* 0x0000002a001d7213 */ /* 0x000fe20000000000 */
[----:B------:R-:W-:Y:S01]  /*0b10*/  IMAD.HI.U32 R4, R81, R46, RZ ;  /* 0x0000002e51047227 */ /* 0x000fe200078e00ff */
[----:B------:R-:W-:-:S02]  /*0b20*/  LOP3.LUT R40, R80, 0x10, RZ, 0xfc, !PT ;  /* 0x0000001050287812 */ /* 0x000fc400078efcff */
[----:B------:R-:W-:Y:S01]  /*0b30*/  LOP3.LUT R32, R80, 0x14, RZ, 0xfc, !PT ;  /* 0x0000001450207812 */ /* 0x000fe200078efcff */
[----:B------:R-:W-:Y:S01]  /*0b40*/  IMAD.HI.U32 R2, R2, R6, RZ ;  /* 0x0000000602027227 */ /* 0x000fe200078e00ff */
[----:B------:R-:W-:Y:S02]  /*0b50*/  IABS R49, R34 ;  /* 0x0000002200317213 */ /* 0x000fe40000000000 */
[----:B------:R-:W-:Y:S01]  /*0b60*/  IABS R31, R40 ;  /* 0x00000028001f7213 */ /* 0x000fe20000000000 */
[----:B------:R-:W-:Y:S01]  /*0b70*/  IMAD.MOV R2, RZ, RZ, -R2 ;  /* 0x000000ffff027224 */ /* 0x000fe200078e0a02 */
[----:B------:R-:W-:Y:S01]  /*0b80*/  IABS R47, R32 ;  /* 0x00000020002f7213 */ /* 0x000fe20000000000 */
[----:B------:R-:W-:Y:S01]  /*0b90*/  IMAD R27, R84, R0, R27 ;  /* 0x00000000541b7224 */ /* 0x000fe200078e021b */
[C---:B------:R-:W-:Y:S01]  /*0ba0*/  LOP3.LUT R50, R80.reuse, 0x20, RZ, 0xfc, !PT ;  /* 0x0000002050327812 */ /* 0x040fe200078efcff */
[----:B------:R-:W-:Y:S01]  /*0bb0*/  IMAD R0, R11, R2, R6 ;  /* 0x000000020b007224 */ /* 0x000fe200078e0206 */
[C---:B------:R-:W-:Y:S01]  /*0bc0*/  LOP3.LUT R38, R80.reuse, 0x18, RZ, 0xfc, !PT ;  /* 0x0000001850267812 */ /* 0x040fe200078efcff */
[----:B------:R-:W-:Y:S01]  /*0bd0*/  IMAD.HI.U32 R2, R81, R29, RZ ;  /* 0x0000001d51027227 */ /* 0x000fe200078e00ff */
[----:B------:R-:W-:-:S02]  /*0be0*/  LOP3.LUT R48, R80, 0x28, RZ, 0xfc, !PT ;  /* 0x0000002850307812 */ /* 0x000fc400078efcff */
[----:B------:R-:W-:Y:S01]  /*0bf0*/  ISETP.GT.U32.AND P0, PT, R11, R0, PT ;  /* 0x000000000b00720c */ /* 0x000fe20003f04070 */
[----:B------:R-:W-:Y:S01]  /*0c00*/  IMAD.MOV R7, RZ, RZ, -R4 ;  /* 0x000000ffff077224 */ /* 0x000fe200078e0a04 */
[----:B------:R-:W-:Y:S01]  /*0c10*/  IABS R35, R50 ;  /* 0x0000003200237213 */ /* 0x000fe20000000000 */
[C---:B------:R-:W-:Y:S01]  /*0c20*/  IMAD.HI.U32 R4, R81.reuse, R49, RZ ;  /* 0x0000003151047227 */ /* 0x040fe200078e00ff */
[C---:B------:R-:W-:Y:S02]  /*0c30*/  LOP3.LUT R45, R80.reuse, 0x30, RZ, 0xfc, !PT ;  /* 0x00000030502d7812 */ /* 0x040fe400078efcff */
[----:B------:R-:W-:Y:S01]  /*0c40*/  LOP3.LUT R44, R80, 0x38, RZ, 0xfc, !PT ;  /* 0x00000038502c7812 */ /* 0x000fe200078efcff */
[----:B------:R-:W-:Y:S01]  /*0c50*/  IMAD.MOV R2, RZ, RZ, -R2 ;  /* 0x000000ffff027224 */ /* 0x000fe200078e0a02 */
[----:B------:R-:W-:Y:S01]  /*0c60*/  IABS R33, R38 ;  /* 0x0000002600217213 */ /* 0x000fe20000000000 */
[----:B------:R-:W-:Y:S01]  /*0c70*/  IMAD.HI.U32 R5, R81, R31, RZ ;  /* 0x0000001f51057227 */ /* 0x000fe200078e00ff */
[----:B------:R-:W-:-:S02]  /*0c80*/  IABS R39, R48 ;  /* 0x0000003000277213 */ /* 0x000fc40000000000 */
[----:B------:R-:W-:Y:S01]  /*0c90*/  ISETP.GE.AND P1, PT, R3, RZ, PT ;  /* 0x000000ff0300720c */ /* 0x000fe20003f26270 */
[----:B------:R-:W-:Y:S01]  /*0ca0*/  @!P0 IMAD.IADD R0, R0, 0x1, -R11 ;  /* 0x0000000100008824 */ /* 0x000fe200078e0a0b */
[----:B------:R-:W-:Y:S01]  /*0cb0*/  IABS R41, R45 ;  /* 0x0000002d00297213 */ /* 0x000fe20000000000 */
[----:B------:R-:W-:Y:S01]  /*0cc0*/  IMAD.HI.U32 R6, R81, R47, RZ ;  /* 0x0000002f51067227 */ /* 0x000fe200078e00ff */
[----:B------:R-:W-:Y:S02]  /*0cd0*/  IABS R43, R44 ;  /* 0x0000002c002b7213 */ /* 0x000fe40000000000 */
[----:B------:R-:W-:Y:S01]  /*0ce0*/  ISETP.GT.U32.AND P0, PT, R11, R0, PT ;  /* 0x000000000b00720c */ /* 0x000fe20003f04070 */
[----:B------:R-:W-:Y:S02]  /*0cf0*/  IMAD.MOV R4, RZ, RZ, -R4 ;  /* 0x000000ffff047224 */ /* 0x000fe400078e0a04 */
[----:B------:R-:W-:Y:S02]  /*0d00*/  IMAD R29, R84, R2, R29 ;  /* 0x00000002541d7224 */ /* 0x000fe400078e021d */
[----:B------:R-:W-:-:S02]  /*0d10*/  IMAD.MOV R5, RZ, RZ, -R5 ;  /* 0x000000ffff057224 */ /* 0x000fc400078e0a05 */
[----:B------:R-:W-:Y:S02]  /*0d20*/  IMAD.MOV R6, RZ, RZ, -R6 ;  /* 0x000000ffff067224 */ /* 0x000fe400078e0a06 */
[----:B------:R-:W-:-:S04]  /*0d30*/  IMAD.HI.U32 R2, R81, R35, RZ ;  /* 0x0000002351027227 */ /* 0x000fc800078e00ff */
[----:B------:R-:W-:Y:S01]  /*0d40*/  @!P0 IMAD.IADD R0, R0, 0x1, -R11 ;  /* 0x0000000100008824 */ /* 0x000fe200078e0a0b */
[----:B------:R-:W-:Y:S01]  /*0d50*/  ISETP.NE.AND P0, PT, R78, RZ, PT ;  /* 0x000000ff4e00720c */ /* 0x000fe20003f05270 */
[C---:B------:R-:W-:Y:S02]  /*0d60*/  IMAD R46, R84.reuse, R7, R46 ;  /* 0x00000007542e7224 */ /* 0x040fe400078e022e */
[----:B------:R-:W-:Y:S02]  /*0d70*/  IMAD R49, R84, R4, R49 ;  /* 0x0000000454317224 */ /* 0x000fe400078e0231 */
[----:B------:R-:W-:Y:S01]  /*0d80*/  IMAD.MOV.U32 R77, RZ, RZ, R0 ;  /* 0x000000ffff4d7224 */ /* 0x000fe200078e0000 */
[----:B------:R-:W-:Y:S01]  /*0d90*/  SHF.R.U32.HI R0, RZ, 0x6, R37 ;  /* 0x00000006ff007819 */ /* 0x000fe20000011625 */
[----:B------:R-:W-:-:S03]  /*0da0*/  IMAD.HI.U32 R7, R81, R33, RZ ;  /* 0x0000002151077227 */ /* 0x000fc600078e00ff */
[----:B------:R-:W-:Y:S01]  /*0db0*/  SGXT.U32 R0, R0, 0x1 ;  /* 0x000000010000781a */ /* 0x000fe20000000000 */
[C---:B------:R-:W-:Y:S02]  /*0dc0*/  IMAD R31, R84.reuse, R5, R31 ;  /* 0x00000005541f7224 */ /* 0x040fe400078e021f */
[----:B------:R-:W-:Y:S02]  /*0dd0*/  IMAD R47, R84, R6, R47 ;  /* 0x00000006542f7224 */ /* 0x000fe400078e022f */
[----:B------:R-:W-:-:S04]  /*0de0*/  IMAD.HI.U32 R4, R81, R39, RZ ;  /* 0x0000002751047227 */ /* 0x000fc800078e00ff */
[----:B------:R-:W-:Y:S02]  /*0df0*/  IMAD.MOV R2, RZ, RZ, -R2 ;  /* 0x000000ffff027224 */ /* 0x000fe400078e0a02 */
[----:B------:R-:W-:-:S04]  /*0e00*/  IMAD.HI.U32 R5, R81, R41, RZ ;  /* 0x0000002951057227 */ /* 0x000fc800078e00ff */
[----:B------:R-:W-:-:S04]  /*0e10*/  IMAD.HI.U32 R6, R81, R43, RZ ;  /* 0x0000002b51067227 */ /* 0x000fc800078e00ff */
[----:B------:R-:W-:Y:S02]  /*0e20*/  IMAD.MOV R7, RZ, RZ, -R7 ;  /* 0x000000ffff077224 */ /* 0x000fe400078e0a07 */
[----:B------:R-:W-:Y:S02]  /*0e30*/  IMAD.MOV R4, RZ, RZ, -R4 ;  /* 0x000000ffff047224 */ /* 0x000fe400078e0a04 */
[C---:B------:R-:W-:Y:S01]  /*0e40*/  IMAD R35, R84.reuse, R2, R35 ;  /* 0x0000000254237224 */ /* 0x040fe200078e0223 */
[----:B------:R-:W-:Y:S01]  /*0e50*/  LOP3.LUT R2, R37, 0x7f, RZ, 0xc0, !PT ;  /* 0x0000007f25027812 */ /* 0x000fe200078ec0ff */
[----:B------:R-:W-:Y:S02]  /*0e60*/  IMAD.MOV R5, RZ, RZ, -R5 ;  /* 0x000000ffff057224 */ /* 0x000fe400078e0a05 */
[----:B------:R-:W-:Y:S02]  /*0e70*/  IMAD.MOV R6, RZ, RZ, -R6 ;  /* 0x000000ffff067224 */ /* 0x000fe400078e0a06 */
[----:B------:R-:W-:-:S02]  /*0e80*/  IMAD R33, R84, R7, R33 ;  /* 0x0000000754217224 */ /* 0x000fc400078e0221 */
[C---:B------:R-:W-:Y:S02]  /*0e90*/  IMAD R39, R84.reuse, R4, R39 ;  /* 0x0000000454277224 */ /* 0x040fe400078e0227 */
[----:B------:R-:W-:Y:S01]  /*0ea0*/  @!P1 IMAD.MOV R77, RZ, RZ, -R77 ;  /* 0x000000ffff4d9224 */ /* 0x000fe200078e0a4d */
[----:B------:R-:W-:Y:S01]  /*0eb0*/  @!P0 LOP3.LUT R77, RZ, R78, RZ, 0x33, !PT ;  /* 0x0000004eff4d8212 */ /* 0x000fe200078e33ff */
[----:B------:R-:W-:Y:S01]  /*0ec0*/  IMAD R41, R84, R5, R41 ;  /* 0x0000000554297224 */ /* 0x000fe200078e0229 */
[----:B------:R-:W-:Y:S01]  /*0ed0*/  ISETP.NE.U32.AND P1, PT, R2, RZ, PT ;  /* 0x000000ff0200720c */ /* 0x000fe20003f25070 */
[----:B------:R-:W-:Y:S02]  /*0ee0*/  IMAD R43, R84, R6, R43 ;  /* 0x00000006542b7224 */ /* 0x000fe400078e022b */
[----:B---3--:R-:W-:Y:S02]  /*0ef0*/  IMAD.U32 R7, RZ, RZ, UR14 ;  /* 0x0000000eff077e24 */ /* 0x008fe4000f8e00ff */
[----:B------:R-:W-:-:S02]  /*0f00*/  IMAD.U32 R9, RZ, RZ, UR14 ;  /* 0x0000000eff097e24 */ /* 0x000fc4000f8e00ff */
[----:B------:R-:W-:Y:S02]  /*0f10*/  IMAD.U32 R11, RZ, RZ, UR14 ;  /* 0x0000000eff0b7e24 */ /* 0x000fe4000f8e00ff */
[----:B------:R-:W-:Y:S02]  /*0f20*/  IMAD.U32 R13, RZ, RZ, UR14 ;  /* 0x0000000eff0d7e24 */ /* 0x000fe4000f8e00ff */
[----:B-----5:R-:W-:Y:S02]  /*0f30*/  VIADD R4, R93, 0x1f ;  /* 0x0000001f5d047836 */ /* 0x020fe40000000000 */
[----:B------:R-:W-:Y:S01]  /*0f40*/  IMAD R8, R0, UR14, RZ ;  /* 0x0000000e00087c24 */ /* 0x000fe2000f8e02ff */
[----:B------:R-:W-:Y:S06]  /*0f50*/  BRA.U UP0, `(.L_x_5) ;  /* 0x0000000100187547 */ /* 0x000fec000b800000 */
[----:B------:R-:W-:Y:S01]  /*0f60*/  ELECT P0, URZ, PT ;  /* 0x0000000000ff782f */ /* 0x000fe20003800000 */
[----:B------:R-:W-:Y:S01]  /*0f70*/  IMAD.MOV.U32 R5, RZ, RZ, 0x1 ;  /* 0x00000001ff057424 */ /* 0x000fe200078e00ff */
[----:B------:R-:W-:Y:S01]  /*0f80*/  UMOV UR4, 0x40 ;  /* 0x0000004000047882 */ /* 0x000fe20000000000 */
[----:B------:R-:W-:Y:S01]  /*0f90*/  UVIRTCOUNT.DEALLOC.SMPOOL 0x80 ;  /* 0x000000800000784c */ /* 0x000fe20000000000 */
[----:B------:R-:W-:-:S09]  /*0fa0*/  ULEA UR4, UR5, UR4, 0x18 ;  /* 0x0000000405047291 */ /* 0x000fd2000f8ec0ff */
[----:B------:R0:W-:Y:S03]  /*0fb0*/  @P0 STS.U8 [UR4], R5 ;  /* 0x00000005ff000988 */ /* 0x0001e60008000004 */
.L_x_5:
[----:B------:R-:W-:Y:S01]  /*0fc0*/  UIADD3 UR12, UPT, UPT, UR19, UR12, URZ ;  /* 0x0000000c130c7290 */ /* 0x000fe2000fffe0ff */
[----:B------:R-:W-:Y:S01]  /*0fd0*/  IMAD R77, R77, UR7, RZ ;  /* 0x000000074d4d7c24 */ /* 0x000fe2000f8e02ff */
[----:B------:R-:W-:Y:S01]  /*0fe0*/  VOTEU.ALL UP1, P1 ;  /* 0x0000000000ff7886 */ /* 0x000fe20000820000 */
[----:B------:R-:W-:Y:S01]  /*0ff0*/  UMOV UR13, UR10 ;  /* 0x0000000a000d7c82 */ /* 0x000fe20008000000 */
[----:B------:R-:W-:Y:S01]  /*1000*/  VOTEU.ALL UP2, P1 ;  /* 0x0000000000ff7886 */ /* 0x000fe20000840000 */
[----:B------:R-:W-:Y:S01]  /*1010*/  ISETP.GT.AND P0, PT, R4, 0x1f, PT ;  /* 0x0000001f0400780c */ /* 0x000fe20003f04270 */
[----:B------:R-:W-:Y:S01]  /*1020*/  IMAD R20, R7, 0x2, R8 ;  /* 0x0000000207147824 */ /* 0x000fe200078e0208 */
[----:B------:R-:W-:-:S04]  /*1030*/  @!UP1 UIADD3 UR4, UPT, UPT, -UR6, 0x100000, URZ ;  /* 0x0010000006049890 */ /* 0x000fc8000fffe1ff */
[----:B------:R-:W-:Y:S02]  /*1040*/  @!UP1 USHF.L.U32 UR5, UR4, 0xb, URZ ;  /* 0x0000000b04059899 */ /* 0x000fe400080006ff */
[----:B------:R-:W-:Y:S01]  /*1050*/  @!UP1 USHF.L.U32 UR4, UR4, 0x1, URZ ;  /* 0x0000000104049899 */ /* 0x000fe200080006ff */
[----:B------:R-:W-:Y:S01]  /*1060*/  STTM.16dp32bit_t0_t15.x32 tmem[UR12], RZ ;  /* 0x000000ff000079ed */ /* 0x000fe20008a8000c */
[----:B------:R-:W-:Y:S01]  /*1070*/  STTM.16dp32bit_t16_t31.x32 tmem[UR12+0x20], RZ ;  /* 0x000020ff000079ed */ /* 0x000fe20008aa000c */
[----:B------:R-:W1:Y:S02]  /*1080*/  FENCE.VIEW.ASYNC.T ;  /* 0x00000000000073c6 */ /* 0x000e640000000200 */
[----:B-1----:R-:W-:Y:S01]  /*1090*/  BAR.SYNC.DEFER_BLOCKING 0x0 ;  /* 0x0000000000007b1d */ /* 0x002fe20000010000 */
[----:B------:R-:W-:Y:S01]  /*10a0*/  IADD3 R69, P3, PT, R77, UR24, RZ ;  /* 0x000000184d457c10 */ /* 0x000fe2000ff7e0ff */
[----:B------:R-:W-:Y:S01]  /*10b0*/  IMAD R52, R9, 0x2, R20 ;  /* 0x0000000209347824 */ /* 0x000fe200078e0214 */
[----:B------:R-:W-:-:S02]  /*10c0*/  ISETP.LT.AND P2, PT, R0, R93, P0 ;  /* 0x0000005d0000720c */ /* 0x000fc40000741270 */
[----:B------:R-:W-:Y:S01]  /*10d0*/  LEA.HI.X.SX32 R77, R77, UR25, 0x1, P3 ;  /* 0x000000194d4d7c11 */ /* 0x000fe200098f0eff */
[----:B------:R-:W-:Y:S01]  /*10e0*/  IMAD R82, R11, 0x2, R52 ;  /* 0x000000020b527824 */ /* 0x000fe200078e0234 */
[----:B------:R-:W-:-:S04]  /*10f0*/  IADD3 R6, P3, PT, R8, R69, RZ ;  /* 0x0000004508067210 */ /* 0x000fc80007f7e0ff */
[----:B------:R-:W-:Y:S01]  /*1100*/  LEA.HI.X.SX32 R7, R8, R77, 0x1, P3 ;  /* 0x0000004d08077211 */ /* 0x000fe200018f0eff */
[----:B------:R-:W1:Y:S02]  /*1110*/  FENCE.VIEW.ASYNC.S ;  /* 0x00000000000073c6 */ /* 0x000e640000000000 */
[----:B-1----:R1:W2:Y:S02]  /*1120*/  @!UP2 SYNCS.EXCH.64 URZ, [UR13], UR4 ;  /* 0x000000040dffa5b2 */ /* 0x0022a40008000100 */
[----:B--2---:R-:W-:Y:S01]  /*1130*/  BAR.SYNC.DEFER_BLOCKING 0x0 ;  /* 0x0000000000007b1d */ /* 0x004fe20000010000 */
[----:B------:R-:W-:Y:S02]  /*1140*/  IMAD.U32 R9, RZ, RZ, UR14 ;  /* 0x0000000eff097e24 */ /* 0x000fe4000f8e00ff */
[----:B------:R-:W-:Y:S02]  /*1150*/  IMAD R10, R13, 0x2, R82 ;  /* 0x000000020d0a7824 */ /* 0x000fe400078e0252 */
[----:B------:R-:W-:-:S02]  /*1160*/  IMAD.U32 R11, RZ, RZ, UR14 ;  /* 0x0000000eff0b7e24 */ /* 0x000fc4000f8e00ff */
[----:B------:R-:W-:Y:S01]  /*1170*/  IMAD R22, R9, 0x2, R10 ;  /* 0x0000000209167824 */ /* 0x000fe200078e020a */
[----:B------:R-:W-:-:S03]  /*1180*/  IADD3 R8, P3, PT, R10, R69, RZ ;  /* 0x000000450a087210 */ /* 0x000fc60007f7e0ff */
[----:B------:R-:W-:Y:S01]  /*1190*/  IMAD R54, R11, 0x2, R22 ;  /* 0x000000020b367824 */ /* 0x000fe200078e0216 */
[----:B0-----:R-:W-:Y:S02]  /*11a0*/  LOP3.LUT R5, R0, 0x8, RZ, 0xfc, !PT ;  /* 0x0000000800057812 */ /* 0x001fe400078efcff */
[C---:B------:R-:W-:Y:S01]  /*11b0*/  ISETP.GT.U32.AND P6, PT, R84.reuse, R46, PT ;  /* 0x0000002e5400720c */ /* 0x040fe20003fc4070 */
[----:B------:R-:W-:Y:S01]  /*11c0*/  IMAD.U32 R15, RZ, RZ, UR14 ;  /* 0x0000000eff0f7e24 */ /* 0x000fe2000f8e00ff */
[----:B------:R-:W-:Y:S01]  /*11d0*/  PRMT R117, RZ, 0x7610, R117 ;  /* 0x00007610ff757816 */ /* 0x000fe20000000075 */
[----:B------:R-:W-:Y:S01]  /*11e0*/  IMAD.U32 R17, RZ, RZ, UR14 ;  /* 0x0000000eff117e24 */ /* 0x000fe2000f8e00ff */
[C---:B------:R-:W-:Y:S01]  /*11f0*/  ISETP.GT.U32.AND P4, PT, R84.reuse, R29, PT ;  /* 0x0000001d5400720c */ /* 0x040fe20003f84070 */
[----:B-1----:R-:W0:Y:S01]  /*1200*/  LDCU UR4, c[0x0][0x3b0] ;  /* 0x00007600ff0477ac */ /* 0x002e220008000800 */
[----:B------:R-:W2:Y:S01]  /*1210*/  @P2 LDG.E.U8 R119, desc[UR20][R6.64] ;  /* 0x0000001406772981 */ /* 0x000ea2000c1e1100 */
[----:B------:R-:W-:Y:S01]  /*1220*/  ISETP.GT.U32.AND P2, PT, R84, R27, PT ;  /* 0x0000001b5400720c */ /* 0x000fe20003f44070 */
[----:B------:R-:W-:Y:S01]  /*1230*/  IMAD R14, R9, 0x4, R54 ;  /* 0x00000004090e7824 */ /* 0x000fe200078e0236 */
[----:B------:R-:W-:-:S02]  /*1240*/  LEA.HI.X.SX32 R9, R10, R77, 0x1, P3 ;  /* 0x0000004d0a097211 */ /* 0x000fc400018f0eff */
[----:B------:R-:W-:Y:S02]  /*1250*/  ISETP.GT.U32.AND P3, PT, R84, R49, PT ;  /* 0x000000315400720c */ /* 0x000fe40003f64070 */
[----:B------:R-:W-:-:S07]  /*1260*/  ISETP.LT.AND P5, PT, R5, R93, P0 ;  /* 0x0000005d0500720c */ /* 0x000fce00007a1270 */
[----:B------:R-:W-:Y:S01]  /*1270*/  @!P2 IMAD.IADD R27, R27, 0x1, -R84 ;  /* 0x000000011b1ba824 */ /* 0x000fe200078e0a54 */
[----:B------:R-:W-:Y:S01]  /*1280*/  ISETP.GT.U32.AND P2, PT, R84, R31, PT ;  /* 0x0000001f5400720c */ /* 0x000fe20003f44070 */
[----:B------:R-:W-:Y:S02]  /*1290*/  IMAD.U32 R13, RZ, RZ, UR14 ;  /* 0x0000000eff0d7e24 */ /* 0x000fe4000f8e00ff */
[----:B------:R-:W-:Y:S02]  /*12a0*/  IMAD R26, R11, 0x2, R14 ;  /* 0x000000020b1a7824 */ /* 0x000fe400078e020e */
[----:B------:R-:W-:Y:S01]  /*12b0*/  @!P3 IMAD.IADD R49, R49, 0x1, -R84 ;  /* 0x000000013131b824 */ /* 0x000fe200078e0a54 */
[----:B------:R-:W-:Y:S01]  /*12c0*/  IADD3 R12, P3, PT, R14, R69, RZ ;  /* 0x000000450e0c7210 */ /* 0x000fe20007f7e0ff */
[----:B------:R-:W-:Y:S01]  /*12d0*/  IMAD R64, R13, 0x2, R26 ;  /* 0x000000020d407824 */ /* 0x000fe200078e021a */
[----:B------:R-:W3:Y:S01]  /*12e0*/  @P5 LDG.E.U8 R117, desc[UR20][R8.64] ;  /* 0x0000001408755981 */ /* 0x000ee2000c1e1100 */
[----:B------:R-:W-:Y:S01]  /*12f0*/  LOP3.LUT R10, R0, 0x10, RZ, 0xfc, !PT ;  /* 0x00000010000a7812 */ /* 0x000fe200078efcff */
[----:B------:R-:W-:Y:S01]  /*1300*/  @!P6 IMAD.IADD R46, R46, 0x1, -R84 ;  /* 0x000000012e2ee824 */ /* 0x000fe200078e0a54 */
[----:B------:R-:W-:Y:S01]  /*1310*/  LEA.HI.X.SX32 R13, R14, R77, 0x1, P3 ;  /* 0x0000004d0e0d7211 */ /* 0x000fe200018f0eff */
[----:B------:R-:W-:Y:S01]  /*1320*/  IMAD R78, R15, 0x2, R64 ;  /* 0x000000020f4e7824 */ /* 0x000fe200078e0240 */
[C---:B------:R-:W-:Y:S01]  /*1330*/  ISETP.GT.U32.AND P3, PT, R84.reuse, R39, PT ;  /* 0x000000275400720c */ /* 0x040fe20003f64070 */
[----:B------:R-:W-:Y:S01]  /*1340*/  @!P2 IMAD.IADD R31, R31, 0x1, -R84 ;  /* 0x000000011f1fa824 */ /* 0x000fe200078e0a54 */
[C---:B------:R-:W-:Y:S01]  /*1350*/  ISETP.GT.U32.AND P2, PT, R84.reuse, R35, PT ;  /* 0x000000235400720c */ /* 0x040fe20003f44070 */
[----:B------:R-:W-:Y:S01]  /*1360*/  IMAD R28, R17, 0x2, R78 ;  /* 0x00000002111c7824 */ /* 0x000fe200078e024e */
[----:B------:R-:W-:Y:S01]  /*1370*/  ISETP.GT.U32.AND P5, PT, R84, R47, PT ;  /* 0x0000002f5400720c */ /* 0x000fe20003fa4070 */
[----:B------:R-:W-:Y:S01]  /*1380*/  @!P4 IMAD.IADD R29, R29, 0x1, -R84 ;  /* 0x000000011d1dc824 */ /* 0x000fe200078e0a54 */
[----:B------:R-:W-:-:S02]  /*1390*/  ISETP.LT.AND P6, PT, R10, R93, P0 ;  /* 0x0000005d0a00720c */ /* 0x000fc400007c1270 */
[----:B------:R-:W-:Y:S02]  /*13a0*/  LOP3.LUT R11, R0, 0x18, RZ, 0xfc, !PT ;  /* 0x00000018000b7812 */ /* 0x000fe400078efcff */
[----:B------:R-:W-:Y:S02]  /*13b0*/  ISETP.GT.U32.AND P4, PT, R84, R33, PT ;  /* 0x000000215400720c */ /* 0x000fe40003f84070 */
[----:B------:R-:W-:-:S03]  /*13c0*/  PRMT R123, RZ, 0x7610, R123 ;  /* 0x00007610ff7b7816 */ /* 0x000fc6000000007b */
[--C-:B------:R-:W-:Y:S01]  /*13d0*/  @!P2 IMAD.IADD R35, R35, 0x1, -R84.reuse ;  /* 0x000000012323a824 */ /* 0x100fe200078e0a54 */
[----:B------:R-:W-:Y:S01]  /*13e0*/  IADD3 R14, P2, PT, R28, R69, RZ ;  /* 0x000000451c0e7210 */ /* 0x000fe20007f5e0ff */
[--C-:B------:R-:W-:Y:S01]  /*13f0*/  @!P3 IMAD.IADD R39, R39, 0x1, -R84.reuse ;  /* 0x000000012727b824 */ /* 0x100fe200078e0a54 */
[----:B------:R-:W-:Y:S01]  /*1400*/  ISETP.GT.U32.AND P3, PT, R84, R43, PT ;  /* 0x0000002b5400720c */ /* 0x000fe20003f64070 */
[--C-:B------:R-:W-:Y:S01]  /*1410*/  @!P5 IMAD.IADD R47, R47, 0x1, -R84.reuse ;  /* 0x000000012f2fd824 */ /* 0x100fe200078e0a54 */
[----:B------:R-:W-:Y:S01]  /*1420*/  LEA.HI.X.SX32 R15, R28, R77, 0x1, P2 ;  /* 0x0000004d1c0f7211 */ /* 0x000fe200010f0eff */
[----:B------:R-:W4:Y:S01]  /*1430*/  @P6 LDG.E.U8 R123, desc[UR20][R12.64] ;  /* 0x000000140c7b6981 */ /* 0x000f22000c1e1100 */
[C---:B------:R-:W-:Y:S01]  /*1440*/  ISETP.GT.U32.AND P2, PT, R84.reuse, R46, PT ;  /* 0x0000002e5400720c */ /* 0x040fe20003f44070 */
[----:B------:R-:W-:Y:S01]  /*1450*/  @!P4 IMAD.IADD R33, R33, 0x1, -R84 ;  /* 0x000000012121c824 */ /* 0x000fe200078e0a54 */
[----:B------:R-:W-:Y:S02]  /*1460*/  ISETP.LT.AND P5, PT, R11, R93, P0 ;  /* 0x0000005d0b00720c */ /* 0x000fe400007a1270 */
[----:B------:R-:W-:-:S02]  /*1470*/  ISETP.GT.U32.AND P6, PT, R84, R41, PT ;  /* 0x000000295400720c */ /* 0x000fc40003fc4070 */
[----:B------:R-:W-:Y:S02]  /*1480*/  PRMT R121, RZ, 0x7610, R121 ;  /* 0x00007610ff797816 */ /* 0x000fe40000000079 */
[----:B------:R-:W-:Y:S01]  /*1490*/  ISETP.GT.U32.AND P4, PT, R84, R27, PT ;  /* 0x0000001b5400720c */ /* 0x000fe20003f84070 */
[--C-:B------:R-:W-:Y:S01]  /*14a0*/  @!P3 IMAD.IADD R43, R43, 0x1, -R84.reuse ;  /* 0x000000012b2bb824 */ /* 0x100fe200078e0a54 */
[----:B------:R-:W-:Y:S02]  /*14b0*/  IADD3 R18, P3, PT, R20, R69, RZ ;  /* 0x0000004514127210 */ /* 0x000fe40007f7e0ff */
[----:B------:R-:W-:Y:S01]  /*14c0*/  LOP3.LUT R16, R0, 0x2, RZ, 0xfc, !PT ;  /* 0x0000000200107812 */ /* 0x000fe200078efcff */
[--C-:B------:R-:W-:Y:S01]  /*14d0*/  @!P2 IMAD.IADD R46, R46, 0x1, -R84.reuse ;  /* 0x000000012e2ea824 */ /* 0x100fe200078e0a54 */
[C---:B------:R-:W-:Y:S01]  /*14e0*/  ISETP.GT.U32.AND P2, PT, R84.reuse, R31, PT ;  /* 0x0000001f5400720c */ /* 0x040fe20003f44070 */
[----:B------:R-:W5:Y:S01]  /*14f0*/  @P5 LDG.E.U8 R121, desc[UR20][R14.64] ;  /* 0x000000140e795981 */ /* 0x000f62000c1e1100 */
[----:B------:R-:W-:Y:S01]  /*1500*/  ISETP.GT.U32.AND P5, PT, R84, R29, PT ;  /* 0x0000001d5400720c */ /* 0x000fe20003fa4070 */
[----:B------:R-:W-:Y:S01]  /*1510*/  @!P6 IMAD.IADD R41, R41, 0x1, -R84 ;  /* 0x000000012929e824 */ /* 0x000fe200078e0a54 */
[----:B------:R-:W-:-:S02]  /*1520*/  LEA.HI.X.SX32 R19, R20, R77, 0x1, P3 ;  /* 0x0000004d14137211 */ /* 0x000fc400018f0eff */
[----:B------:R-:W-:Y:S01]  /*1530*/  ISETP.GT.U32.AND P3, PT, R84, R47, PT ;  /* 0x0000002f5400720c */ /* 0x000fe20003f64070 */
[--C-:B------:R-:W-:Y:S01]  /*1540*/  @!P4 IMAD.IADD R27, R27, 0x1, -R84.reuse ;  /* 0x000000011b1bc824 */ /* 0x100fe200078e0a54 */
[----:B------:R-:W-:Y:S02]  /*1550*/  ISETP.LT.AND P6, PT, R16, R93, P0 ;  /* 0x0000005d1000720c */ /* 0x000fe400007c1270 */
[----:B------:R-:W-:Y:S02]  /*1560*/  LOP3.LUT R17, R0, 0xa, RZ, 0xfc, !PT ;  /* 0x0000000a00117812 */ /* 0x000fe400078efcff */
[----:B------:R-:W-:Y:S01]  /*1570*/  ISETP.GT.U32.AND P4, PT, R84, R49, PT ;  /* 0x000000315400720c */ /* 0x000fe20003f84070 */
[----:B------:R-:W-:Y:S01]  /*1580*/  @!P2 IMAD.IADD R31, R31, 0x1, -R84 ;  /* 0x000000011f1fa824 */ /* 0x000fe200078e0a54 */
[C---:B------:R-:W-:Y:S02]  /*1590*/  IADD3 R20, P2, PT, R22.reuse, R69, RZ ;  /* 0x0000004516147210 */ /* 0x040fe40007f5e0ff */
[----:B------:R-:W-:Y:S01]  /*15a0*/  PRMT R110, RZ, 0x7610, R110 ;  /* 0x00007610ff6e7816 */ /* 0x000fe2000000006e */
[--C-:B------:R-:W-:Y:S01]  /*15b0*/  @!P5 IMAD.IADD R29, R29, 0x1, -R84.reuse ;  /* 0x000000011d1dd824 */ /* 0x100fe200078e0a54 */
[----:B------:R-:W-:Y:S01]  /*15c0*/  ISETP.LT.AND P5, PT, R17, R93, P0 ;  /* 0x0000005d1100720c */ /* 0x000fe200007a1270 */
[----:B------:R-:W-:Y:S01]  /*15d0*/  @!P3 IMAD.IADD R47, R47, 0x1, -R84 ;  /* 0x000000012f2fb824 */ /* 0x000fe200078e0a54 */
[----:B------:R-:W-:-:S02]  /*15e0*/  LEA.HI.X.SX32 R21, R22, R77, 0x1, P2 ;  /* 0x0000004d16157211 */ /* 0x000fc400010f0eff */
[C---:B------:R-:W-:Y:S01]  /*15f0*/  ISETP.GT.U32.AND P2, PT, R84.reuse, R41, PT ;  /* 0x000000295400720c */ /* 0x040fe20003f44070 */
[----:B------:R-:W2:Y:S01]  /*1600*/  @P6 LDG.E.U8 R110, desc[UR20][R18.64] ;  /* 0x00000014126e6981 */ /* 0x000ea2000c1e1100 */
[C---:B------:R-:W-:Y:S01]  /*1610*/  ISETP.GT.U32.AND P3, PT, R84.reuse, R39, PT ;  /* 0x000000275400720c */ /* 0x040fe20003f64070 */
[----:B------:R-:W-:Y:S01]  /*1620*/  @!P4 IMAD.IADD R49, R49, 0x1, -R84 ;  /* 0x000000013131c824 */ /* 0x000fe200078e0a54 */
[----:B------:R-:W-:Y:S02]  /*1630*/  ISETP.GT.U32.AND P6, PT, R84, R33, PT ;  /* 0x000000215400720c */ /* 0x000fe40003fc4070 */
[----:B------:R-:W-:Y:S02]  /*1640*/  PRMT R112, RZ, 0x7610, R112 ;  /* 0x00007610ff707816 */ /* 0x000fe40000000070 */
[----:B------:R-:W-:Y:S02]  /*1650*/  LOP3.LUT R22, R0, 0x12, RZ, 0xfc, !PT ;  /* 0x0000001200167812 */ /* 0x000fe400078efcff */
[----:B------:R-:W-:-:S02]  /*1660*/  ISETP.GT.U32.AND P4, PT, R84, R35, PT ;  /* 0x000000235400720c */ /* 0x000fc40003f84070 */
[----:B------:R-:W2:Y:S01]  /*1670*/  @P5 LDG.E.U8 R112, desc[UR20][R20.64] ;  /* 0x0000001414705981 */ /* 0x000ea2000c1e1100 */
[----:B------:R-:W-:Y:S01]  /*1680*/  ISETP.LT.AND P5, PT, R22, R93, P0 ;  /* 0x0000005d1600720c */ /* 0x000fe200007a1270 */
[--C-:B------:R-:W-:Y:S01]  /*1690*/  @!P2 IMAD.IADD R41, R41, 0x1, -R84.reuse ;  /* 0x000000012929a824 */ /* 0x100fe200078e0a54 */
[----:B------:R-:W-:Y:S01]  /*16a0*/  ISETP.GE.AND P2, PT, R30, RZ, PT ;  /* 0x000000ff1e00720c */ /* 0x000fe20003f46270 */
[--C-:B------:R-:W-:Y:S01]  /*16b0*/  @!P3 IMAD.IADD R39, R39, 0x1, -R84.reuse ;  /* 0x000000012727b824 */ /* 0x100fe200078e0a54 */
[----:B------:R-:W-:Y:S01]  /*16c0*/  ISETP.GE.AND P3, PT, R80, RZ, PT ;  /* 0x000000ff5000720c */ /* 0x000fe20003f66270 */
[----:B------:R-:W-:Y:S01]  /*16d0*/  @!P6 IMAD.IADD R33, R33, 0x1, -R84 ;  /* 0x000000012121e824 */ /* 0x000fe200078e0a54 */
[C---:B------:R-:W-:Y:S02]  /*16e0*/  IADD3 R24, P6, PT, R26.reuse, R69, RZ ;  /* 0x000000451a187210 */ /* 0x040fe40007fde0ff */
[----:B------:R-:W-:Y:S02]  /*16f0*/  PRMT R114, RZ, 0x7610, R114 ;  /* 0x00007610ff727816 */ /* 0x000fe40000000072 */
[----:B------:R-:W-:Y:S01]  /*1700*/  LEA.HI.X.SX32 R25, R26, R77, 0x1, P6 ;  /* 0x0000004d1a197211 */ /* 0x000fe200030f0eff */
[----:B------:R-:W-:Y:S01]  /*1710*/  @!P4 IMAD.IADD R35, R35, 0x1, -R84 ;  /* 0x000000012323c824 */ /* 0x000fe200078e0a54 */
[----:B------:R-:W-:-:S02]  /*1720*/  ISETP.GT.U32.AND P4, PT, R84, R43, PT ;  /* 0x0000002b5400720c */ /* 0x000fc40003f84070 */
[----:B------:R-:W-:Y:S01]  /*1730*/  LOP3.LUT R23, R37, 0x1f, RZ, 0xc0, !PT ;  /* 0x0000001f25177812 */ /* 0x000fe200078ec0ff */
[----:B------:R-:W2:Y:S01]  /*1740*/  @P5 LDG.E.U8 R114, desc[UR20][R24.64] ;  /* 0x0000001418725981 */ /* 0x000ea2000c1e1100 */
[----:B------:R-:W-:Y:S01]  /*1750*/  ISETP.GE.AND P5, PT, R42, RZ, PT ;  /* 0x000000ff2a00720c */ /* 0x000fe20003fa6270 */
[----:B------:R-:W-:Y:S01]  /*1760*/  @!P2 IMAD.MOV R46, RZ, RZ, -R46 ;  /* 0x000000ffff2ea224 */ /* 0x000fe200078e0a2e */
[----:B------:R-:W-:Y:S01]  /*1770*/  ISETP.GE.AND P2, PT, R50, RZ, PT ;  /* 0x000000ff3200720c */ /* 0x000fe20003f46270 */
[----:B------:R-:W-:Y:S01]  /*1780*/  @!P3 IMAD.MOV R27, RZ, RZ, -R27 ;  /* 0x000000ffff1bb224 */ /* 0x000fe200078e0a1b */
[----:B------:R-:W-:Y:S01]  /*1790*/  ISETP.GE.AND P3, PT, R38, RZ, PT ;  /* 0x000000ff2600720c */ /* 0x000fe20003f66270 */
[----:B------:R-:W-:-:S04]  /*17a0*/  IMAD R89, R23, UR15, RZ ;  /* 0x0000000f17597c24 */ /* 0x000fc8000f8e02ff */
[----:B------:R-:W-:Y:S01]  /*17b0*/  @!P4 IMAD.IADD R43, R43, 0x1, -R84 ;  /* 0x000000012b2bc824 */ /* 0x000fe200078e0a54 */
[----:B------:R-:W-:Y:S01]  /*17c0*/  ISETP.GE.AND P4, PT, R40, RZ, PT ;  /* 0x000000ff2800720c */ /* 0x000fe20003f86270 */
[----:B------:R-:W-:Y:S01]  /*17d0*/  IMAD.U32 R51, RZ, RZ, UR14 ;  /* 0x0000000eff337e24 */ /* 0x000fe2000f8e00ff */
[----:B------:R-:W-:Y:S01]  /*17e0*/  IADD3 R88, P6, PT, R89, UR26, RZ ;  /* 0x0000001a59587c10 */ /* 0x000fe2000ffde0ff */
[----:B------:R-:W-:Y:S01]  /*17f0*/  @!P5 IMAD.MOV R29, RZ, RZ, -R29 ;  /* 0x000000ffff1dd224 */ /* 0x000fe200078e0a1d */
[----:B------:R-:W-:Y:S01]  /*1800*/  ISETP.GE.AND P5, PT, R48, RZ, PT ;  /* 0x000000ff3000720c */ /* 0x000fe20003fa6270 */
[----:B------:R-:W-:Y:S01]  /*1810*/  @!P2 IMAD.MOV R35, RZ, RZ, -R35 ;  /* 0x000000ffff23a224 */ /* 0x000fe200078e0a23 */
[----:B------:R-:W-:Y:S01]  /*1820*/  ISETP.NE.AND P2, PT, R79, RZ, PT ;  /* 0x000000ff4f00720c */ /* 0x000fe20003f45270 */
[----:B------:R-:W-:Y:S01]  /*1830*/  @!P3 IMAD.MOV R33, RZ, RZ, -R33 ;  /* 0x000000ffff21b224 */ /* 0x000fe200078e0a21 */
[----:B------:R-:W-:Y:S02]  /*1840*/  ISETP.GE.AND P3, PT, R44, RZ, PT ;  /* 0x000000ff2c00720c */ /* 0x000fe40003f66270 */
[----:B------:R-:W-:-:S04]  /*1850*/  LOP3.LUT R79, RZ, R79, RZ, 0x33, !PT ;  /* 0x0000004fff4f7212 */ /* 0x000fc800078e33ff */
[C---:B------:R-:W-:Y:S01]  /*1860*/  SEL R27, R79.reuse, R27, !P2 ;  /* 0x0000001b4f1b7207 */ /* 0x040fe20005000000 */
[----:B------:R-:W-:Y:S01]  /*1870*/  @!P4 IMAD.MOV R31, RZ, RZ, -R31 ;  /* 0x000000ffff1fc224 */ /* 0x000fe200078e0a1f */
[----:B------:R-:W-:Y:S01]  /*1880*/  SEL R29, R79, R29, !P2 ;  /* 0x0000001d4f1d7207 */ /* 0x000fe20005000000 */
[----:B------:R-:W-:Y:S02]  /*1890*/  IMAD R30, R51, 0x2, R28 ;  /* 0x00000002331e7824 */ /* 0x000fe400078e021c */
[----:B------:R-:W-:Y:S02]  /*18a0*/  IMAD.MOV.U32 R48, RZ, RZ, R43 ;  /* 0x000000ffff307224 */ /* 0x000fe400078e002b */
[----:B0-----:R-:W-:Y:S02]  /*18b0*/  IMAD R27, R27, UR4, RZ ;  /* 0x000000041b1b7c24 */ /* 0x001fe4000f8e02ff */
[----:B------:R-:W-:Y:S01]  /*18c0*/  @!P5 IMAD.MOV R39, RZ, RZ, -R39 ;  /* 0x000000ffff27d224 */ /* 0x000fe200078e0a27 */
[----:B------:R-:W-:Y:S01]  /*18d0*/  ISETP.GE.AND P5, PT, R34, RZ, PT ;  /* 0x000000ff2200720c */ /* 0x000fe20003fa6270 */
[----:B------:R-:W-:Y:S01]  /*18e0*/  @!P3 IMAD.MOV R48, RZ, RZ, -R48 ;  /* 0x000000ffff30b224 */ /* 0x000fe200078e0a30 */
[----:B------:R-:W-:-:S02]  /*18f0*/  LEA.HI.X.SX32 R89, R89, UR27, 0x1, P6 ;  /* 0x0000001b59597c11 */ /* 0x000fc4000b0f0eff */
[----:B------:R-:W-:Y:S01]  /*1900*/  ISETP.GE.AND P4, PT, R45, RZ, PT ;  /* 0x000000ff2d00720c */ /* 0x000fe20003f86270 */
[----:B------:R-:W-:Y:S01]  /*1910*/  IMAD.U32 R45, RZ, RZ, UR14 ;  /* 0x0000000eff2d7e24 */ /* 0x000fe2000f8e00ff */
[----:B------:R-:W-:Y:S01]  /*1920*/  SEL R34, R79, R31, !P2 ;  /* 0x0000001f4f227207 */ /* 0x000fe20005000000 */
[----:B------:R-:W-:Y:S01]  /*1930*/  IMAD R31, R29, UR4, RZ ;  /* 0x000000041d1f7c24 */ /* 0x000fe2000f8e02ff */
[----:B------:R-:W-:Y:S02]  /*1940*/  IADD3 R26, P6, PT, R27, R88, RZ ;  /* 0x000000581b1a7210 */ /* 0x000fe40007fde0ff */
[----:B------:R-:W-:Y:S01]  /*1950*/  IADD3 R28, P3, PT, R30, R69, RZ ;  /* 0x000000451e1c7210 */ /* 0x000fe20007f7e0ff */
[----:B------:R-:W-:Y:S01]  /*1960*/  IMAD R66, R45, 0x2, R30 ;  /* 0x000000022d427824 */ /* 0x000fe200078e021e */
[----:B------:R-:W-:Y:S01]  /*1970*/  SEL R38, R79, R33, !P2 ;  /* 0x000000214f267207 */ /* 0x000fe20005000000 */
[----:B------:R-:W-:Y:S01]  /*1980*/  IMAD R33, R34, UR4, RZ ;  /* 0x0000000422217c24 */ /* 0x000fe2000f8e02ff */
[----:B------:R-:W-:-:S02]  /*1990*/  LEA.HI.X.SX32 R27, R27, R89, 0x1, P6 ;  /* 0x000000591b1b7211 */ /* 0x000fc400030f0eff */
[----:B------:R-:W-:Y:S02]  /*19a0*/  LEA.HI.X.SX32 R29, R30, R77, 0x1, P3 ;  /* 0x0000004d1e1d7211 */ /* 0x000fe400018f0eff */
[-C--:B------:R-:W-:Y:S02]  /*19b0*/  IADD3 R30, P6, PT, R31, R88.reuse, RZ ;  /* 0x000000581f1e7210 */ /* 0x080fe40007fde0ff */
[----:B------:R-:W-:Y:S02]  /*19c0*/  ISETP.GE.AND P3, PT, R32, RZ, PT ;  /* 0x000000ff2000720c */ /* 0x000fe40003f66270 */
[----:B------:R-:W-:Y:S01]  /*19d0*/  SEL R34, R79, R35, !P2 ;  /* 0x000000234f227207 */ /* 0x000fe20005000000 */
[----:B------:R-:W-:Y:S01]  /*19e0*/  IMAD R35, R38, UR4, RZ ;  /* 0x0000000426237c24 */ /* 0x000fe2000f8e02ff */
[----:B------:R-:W-:Y:S02]  /*19f0*/  LEA.HI.X.SX32 R31, R31, R89, 0x1, P6 ;  /* 0x000000591f1f7211 */ /* 0x000fe400030f0eff */
[----:B------:R-:W-:Y:S01]  /*1a00*/  IADD3 R32, P6, PT, R33, R88, RZ ;  /* 0x0000005821207210 */ /* 0x000fe20007fde0ff */
[----:B------:R-:W-:Y:S01]  /*1a10*/  @!P4 IMAD.MOV R41, RZ, RZ, -R41 ;  /* 0x000000ffff29c224 */ /* 0x000fe200078e0a29 */
[----:B------:R-:W-:Y:S01]  /*1a20*/  SEL R38, R79, R39, !P2 ;  /* 0x000000274f267207 */ /* 0x000fe20005000000 */
[----:B------:R-:W-:Y:S01]  /*1a30*/  IMAD R39, R34, UR4, RZ ;  /* 0x0000000422277c24 */ /* 0x000fe2000f8e02ff */
[----:B------:R-:W-:-:S02]  /*1a40*/  LEA.HI.X.SX32 R33, R33, R89, 0x1, P6 ;  /* 0x0000005921217211 */ /* 0x000fc400030f0eff */
[-C--:B------:R-:W-:Y:S02]  /*1a50*/  IADD3 R34, P6, PT, R35, R88.reuse, RZ ;  /* 0x0000005823227210 */ /* 0x080fe40007fde0ff */
[----:B------:R-:W-:Y:S01]  /*1a60*/  SEL R45, R79, R41, !P2 ;  /* 0x000000294f2d7207 */ /* 0x000fe20005000000 */
[----:B------:R-:W-:Y:S01]  /*1a70*/  IMAD R41, R38, UR4, RZ ;  /* 0x0000000426297c24 */ /* 0x000fe2000f8e02ff */
[----:B------:R-:W-:Y:S02]  /*1a80*/  LEA.HI.X.SX32 R35, R35, R89, 0x1, P6 ;  /* 0x0000005923237211 */ /* 0x000fe400030f0eff */
[----:B------:R-:W-:Y:S02]  /*1a90*/  IADD3 R38, P6, PT, R39, R88, RZ ;  /* 0x0000005827267210 */ /* 0x000fe40007fde0ff */
[----:B------:R-:W-:Y:S01]  /*1aa0*/  ISETP.LT.AND P4, PT, R23, R93, P0 ;  /* 0x0000005d1700720c */ /* 0x000fe20000781270 */
[----:B------:R-:W-:Y:S01]  /*1ab0*/  IMAD R45, R45, UR4, RZ ;  /* 0x000000042d2d7c24 */ /* 0x000fe2000f8e02ff */
[----:B------:R-:W-:-:S02]  /*1ac0*/  LEA.HI.X.SX32 R39, R39, R89, 0x1, P6 ;  /* 0x0000005927277211 */ /* 0x000fc400030f0eff */
[----:B------:R-:W-:Y:S02]  /*1ad0*/  IADD3 R40, P6, PT, R41, R88, RZ ;  /* 0x0000005829287210 */ /* 0x000fe40007fde0ff */
[----:B------:R-:W-:Y:S01]  /*1ae0*/  SEL R46, R79, R46, !P2 ;  /* 0x0000002e4f2e7207 */ /* 0x000fe20005000000 */
[----:B------:R-:W-:Y:S01]  /*1af0*/  IMAD.MOV.U32 R58, RZ, RZ, R49 ;  /* 0x000000ffff3a7224 */ /* 0x000fe200078e0031 */
[-C--:B------:R-:W-:Y:S02]  /*1b00*/  LEA.HI.X.SX32 R41, R41, R89.reuse, 0x1, P6 ;  /* 0x0000005929297211 */ /* 0x080fe400030f0eff */
[----:B------:R-:W-:Y:S01]  /*1b10*/  IADD3 R42, P6, PT, R45, R88, RZ ;  /* 0x000000582d2a7210 */ /* 0x000fe20007fde0ff */
[----:B------:R-:W-:Y:S01]  /*1b20*/  IMAD R49, R46, UR4, RZ ;  /* 0x000000042e317c24 */ /* 0x000fe2000f8e02ff */
[----:B------:R-:W-:Y:S01]  /*1b30*/  SEL R51, R79, R48, !P2 ;  /* 0x000000304f337207 */ /* 0x000fe20005000000 */
[----:B------:R-:W-:Y:S01]  /*1b40*/  IMAD.MOV.U32 R60, RZ, RZ, R47 ;  /* 0x000000ffff3c7224 */ /* 0x000fe200078e002f */
[----:B------:R-:W-:Y:S01]  /*1b50*/  PRMT R105, RZ, 0x7610, R105 ;  /* 0x00007610ff697816 */ /* 0x000fe20000000069 */
[----:B------:R-:W-:Y:S01]  /*1b60*/  @P4 IMAD.MOV.U32 R44, RZ, RZ, R42 ;  /* 0x000000ffff2c4224 */ /* 0x000fe200078e002a */
[----:B------:R-:W-:Y:S01]  /*1b70*/  LEA.HI.X.SX32 R45, R45, R89, 0x1, P6 ;  /* 0x000000592d2d7211 */ /* 0x000fe200030f0eff */
[----:B------:R-:W-:Y:S01]  /*1b80*/  IMAD R51, R51, UR4, RZ ;  /* 0x0000000433337c24 */ /* 0x000fe2000f8e02ff */
[----:B------:R-:W-:Y:S01]  /*1b90*/  LOP3.LUT R43, R0, 0x1a, RZ, 0xfc, !PT ;  /* 0x0000001a002b7812 */ /* 0x000fe200078efcff */
[----:B------:R-:W-:Y:S01]  /*1ba0*/  @!P5 IMAD.MOV R58, RZ, RZ, -R58 ;  /* 0x000000ffff3ad224 */ /* 0x000fe200078e0a3a */
[-C--:B------:R-:W-:Y:S01]  /*1bb0*/  IADD3 R46, P5, PT, R49, R88.reuse, RZ ;  /* 0x00000058312e7210 */ /* 0x080fe20007fbe0ff */
[----:B------:R-:W-:Y:S01]  /*1bc0*/  @!P3 IMAD.MOV R60, RZ, RZ, -R60 ;  /* 0x000000ffff3cb224 */ /* 0x000fe200078e0a3c */
[----:B------:R-:W-:Y:S01]  /*1bd0*/  ISETP.LT.AND P6, PT, R43, R93, P0 ;  /* 0x0000005d2b00720c */ /* 0x000fe200007c1270 */
[----:B------:R0:W2:Y:S01]  /*1be0*/  @P4 LDG.E.U8 R105, desc[UR20][R44.64] ;  /* 0x000000142c694981 */ /* 0x0000a2000c1e1100 */
[----:B------:R-:W-:-:S02]  /*1bf0*/  IADD3 R48, P3, PT, R51, R88, RZ ;  /* 0x0000005833307210 */ /* 0x000fc40007f7e0ff */
[----:B------:R-:W-:Y:S02]  /*1c00*/  LEA.HI.X.SX32 R49, R49, R89, 0x1, P5 ;  /* 0x0000005931317211 */ /* 0x000fe400028f0eff */
[----:B------:R-:W-:Y:S02]  /*1c10*/  IADD3 R50, P5, PT, R52, R69, RZ ;  /* 0x0000004534327210 */ /* 0x000fe40007fbe0ff */
[C---:B------:R-:W-:Y:S02]  /*1c20*/  LOP3.LUT R47, R0.reuse, 0xc, RZ, 0xfc, !PT ;  /* 0x0000000c002f7812 */ /* 0x040fe400078efcff */
[----:B0-----:R-:W-:Y:S02]  /*1c30*/  LOP3.LUT R44, R0, 0x4, RZ, 0xfc, !PT ;  /* 0x00000004002c7812 */ /* 0x001fe400078efcff */
[----:B------:R-:W-:Y:S02]  /*1c40*/  LEA.HI.X.SX32 R51, R51, R89, 0x1, P3 ;  /* 0x0000005933337211 */ /* 0x000fe400018f0eff */
[----:B------:R-:W-:-:S02]  /*1c50*/  ISETP.LT.AND P3, PT, R44, R93, P0 ;  /* 0x0000005d2c00720c */ /* 0x000fc40000761270 */
[----:B------:R-:W-:Y:S02]  /*1c60*/  LEA.HI.X.SX32 R53, R52, R77, 0x1, P5 ;  /* 0x0000004d34357211 */ /* 0x000fe400028f0eff */
[----:B------:R-:W-:Y:S02]  /*1c70*/  ISETP.LT.AND P5, PT, R47, R93, P0 ;  /* 0x0000005d2f00720c */ /* 0x000fe400007a1270 */
[----:B------:R-:W-:Y:S01]  /*1c80*/  PRMT R108, RZ, 0x7610, R108 ;  /* 0x00007610ff6c7816 */ /* 0x000fe2000000006c */
[----:B------:R-:W-:Y:S01]  /*1c90*/  @P4 IMAD.MOV.U32 R56, RZ, RZ, R48 ;  /* 0x000000ffff384224 */ /* 0x000fe200078e0030 */
[----:B------:R-:W-:Y:S01]  /*1ca0*/  PRMT R107, RZ, 0x7610, R107 ;  /* 0x00007610ff6b7816 */ /* 0x000fe2000000006b */
[----:B------:R-:W-:Y:S01]  /*1cb0*/  @P4 IMAD.MOV.U32 R57, RZ, RZ, R51 ;  /* 0x000000ffff394224 */ /* 0x000fe200078e0033 */
[----:B------:R-:W-:Y:S02]  /*1cc0*/  SEL R61, R79, R58, !P2 ;  /* 0x0000003a4f3d7207 */ /* 0x000fe40005000000 */
[----:B------:R-:W2:Y:S01]  /*1cd0*/  @P6 LDG.E.U8 R108, desc[UR20][R28.64] ;  /* 0x000000141c6c6981 */ /* 0x000ea2000c1e1100 */
[C---:B------:R-:W-:Y:S01]  /*1ce0*/  IADD3 R52, P6, PT, R54.reuse, R69, RZ ;  /* 0x0000004536347210 */ /* 0x040fe20007fde0ff */
[----:B------:R-:W-:Y:S01]  /*1cf0*/  @P3 IMAD.MOV.U32 R58, RZ, RZ, R50 ;  /* 0x000000ffff3a3224 */ /* 0x000fe200078e0032 */
[----:B------:R-:W-:Y:S01]  /*1d00*/  PRMT R62, RZ, 0x7610, R62 ;  /* 0x00007610ff3e7816 */ /* 0x000fe2000000003e */
[----:B------:R0:W2:Y:S01]  /*1d10*/  @P4 LDG.E.U8 R107, desc[UR20][R56.64] ;  /* 0x00000014386b4981 */ /* 0x0000a2000c1e1100 */
[----:B------:R-:W-:Y:S01]  /*1d20*/  PRMT R109, RZ, 0x7610, R109 ;  /* 0x00007610ff6d7816 */ /* 0x000fe2000000006d */
[----:B------:R-:W-:Y:S01]  /*1d30*/  @P3 IMAD.MOV.U32 R59, RZ, RZ, R53 ;  /* 0x000000ffff3b3224 */ /* 0x000fe200078e0035 */
[----:B------:R-:W-:Y:S01]  /*1d40*/  PRMT R111, RZ, 0x7610, R111 ;  /* 0x00007610ff6f7816 */ /* 0x000fe2000000006f */
[----:B------:R-:W-:Y:S01]  /*1d50*/  IMAD R61, R61, UR4, RZ ;  /* 0x000000043d3d7c24 */ /* 0x000fe2000f8e02ff */
[----:B------:R-:W-:Y:S01]  /*1d60*/  LEA.HI.X.SX32 R55, R54, R77, 0x1, P6 ;  /* 0x0000004d36377211 */ /* 0x000fe200030f0eff */
[----:B------:R-:W-:Y:S01]  /*1d70*/  @P5 IMAD.MOV.U32 R54, RZ, RZ, R52 ;  /* 0x000000ffff365224 */ /* 0x000fe200078e0034 */
[----:B------:R-:W-:Y:S01]  /*1d80*/  SEL R65, R79, R60, !P2 ;  /* 0x0000003c4f417207 */ /* 0x000fe20005000000 */
[----:B------:R-:W2:Y:S01]  /*1d90*/  @P3 LDG.E.U8 R109, desc[UR20][R58.64] ;  /* 0x000000143a6d3981 */ /* 0x000ea2000c1e1100 */
[----:B0-----:R-:W-:-:S02]  /*1da0*/  @P4 IMAD.MOV.U32 R56, RZ, RZ, R46 ;  /* 0x000000ffff384224 */ /* 0x001fc400078e002e */
[----:B------:R-:W-:Y:S01]  /*1db0*/  @P4 IMAD.MOV.U32 R57, RZ, RZ, R49 ;  /* 0x000000ffff394224 */ /* 0x000fe200078e0031 */
[----:B------:R0:W3:Y:S01]  /*1dc0*/  @P5 LDG.E.U8 R111, desc[UR20][R54.64] ;  /* 0x00000014366f5981 */ /* 0x0000e2000c1e1100 */
[----:B------:R-:W-:-:S03]  /*1dd0*/  IMAD R65, R65, UR4, RZ ;  /* 0x0000000441417c24 */ /* 0x000fc6000f8e02ff */
[----:B------:R1:W4:Y:S01]  /*1de0*/  @P4 LDG.E.U8 R62, desc[UR20][R56.64] ;  /* 0x00000014383e4981 */ /* 0x000322000c1e1100 */
[----:B0-----:R-:W-:Y:S02]  /*1df0*/  LOP3.LUT R54, R0, 0x14, RZ, 0xfc, !PT ;  /* 0x0000001400367812 */ /* 0x001fe400078efcff */
[-C--:B-1----:R-:W-:Y:S02]  /*1e00*/  IADD3 R56, P3, PT, R61, R88.reuse, RZ ;  /* 0x000000583d387210 */ /* 0x082fe40007f7e0ff */
[----:B------:R-:W-:Y:S02]  /*1e10*/  IADD3 R58, P5, PT, R65, R88, RZ ;  /* 0x00000058413a7210 */ /* 0x000fe40007fbe0ff */
[----:B------:R-:W-:Y:S02]  /*1e20*/  LEA.HI.X.SX32 R59, R61, R89, 0x1, P3 ;  /* 0x000000593d3b7211 */ /* 0x000fe400018f0eff */
[----:B------:R-:W-:Y:S02]  /*1e30*/  ISETP.LT.AND P3, PT, R54, R93, P0 ;  /* 0x0000005d3600720c */ /* 0x000fe40000761270 */
[----:B------:R-:W-:-:S02]  /*1e40*/  LOP3.LUT R57, R0, 0x1c, RZ, 0xfc, !PT ;  /* 0x0000001c00397812 */ /* 0x000fc400078efcff */
[C---:B------:R-:W-:Y:S02]  /*1e50*/  IADD3 R60, P6, PT, R64.reuse, R69, RZ ;  /* 0x00000045403c7210 */ /* 0x040fe40007fde0ff */
[----:B------:R-:W-:Y:S02]  /*1e60*/  LEA.HI.X.SX32 R61, R65, R89, 0x1, P5 ;  /* 0x00000059413d7211 */ /* 0x000fe400028f0eff */
[----:B------:R-:W-:Y:S02]  /*1e70*/  ISETP.LT.AND P5, PT, R57, R93, P0 ;  /* 0x0000005d3900720c */ /* 0x000fe400007a1270 */
[----:B------:R-:W-:Y:S02]  /*1e80*/  LEA.HI.X.SX32 R65, R64, R77, 0x1, P6 ;  /* 0x0000004d40417211 */ /* 0x000fe400030f0eff */
[C---:B------:R-:W-:Y:S01]  /*1e90*/  IADD3 R64, P6, PT, R66.reuse, R69, RZ ;  /* 0x0000004542407210 */ /* 0x040fe20007fde0ff */
[----:B------:R-:W-:Y:S01]  /*1ea0*/  @P4 IMAD.MOV.U32 R70, RZ, RZ, R56 ;  /* 0x000000ffff464224 */ /* 0x000fe200078e0038 */
[----:B------:R-:W-:Y:S01]  /*1eb0*/  PRMT R92, RZ, 0x7610, R92 ;  /* 0x00007610ff5c7816 */ /* 0x000fe2000000005c */
[----:B------:R-:W-:Y:S01]  /*1ec0*/  @P4 IMAD.MOV.U32 R71, RZ, RZ, R59 ;  /* 0x000000ffff474224 */ /* 0x000fe200078e003b */
[----:B------:R-:W-:Y:S01]  /*1ed0*/  PRMT R113, RZ, 0x7610, R113 ;  /* 0x00007610ff717816 */ /* 0x000fe20000000071 */
[----:B------:R-:W-:Y:S01]  /*1ee0*/  @P3 IMAD.MOV.U32 R72, RZ, RZ, R60 ;  /* 0x000000ffff483224 */ /* 0x000fe200078e003c */
[----:B------:R-:W-:Y:S01]  /*1ef0*/  LEA.HI.X.SX32 R67, R66, R77, 0x1, P6 ;  /* 0x0000004d42437211 */ /* 0x000fe200030f0eff */
[----:B------:R-:W-:Y:S01]  /*1f00*/  @P3 IMAD.MOV.U32 R73, RZ, RZ, R65 ;  /* 0x000000ffff493224 */ /* 0x000fe200078e0041 */
[----:B------:R-:W-:Y:S01]  /*1f10*/  LEA.HI R66, R37, 0xe, RZ, 0x1a ;  /* 0x0000000e25427811 */ /* 0x000fe200078fd0ff */
[----:B------:R0:W5:Y:S01]  /*1f20*/  @P4 LDG.E.U8 R92, desc[UR20][R70.64] ;  /* 0x00000014465c4981 */ /* 0x000162000c1e1100 */
[----:B------:R-:W-:-:S02]  /*1f30*/  PRMT R94, RZ, 0x7610, R94 ;  /* 0x00007610ff5e7816 */ /* 0x000fc4000000005e */
[----:B------:R-:W-:Y:S01]  /*1f40*/  PRMT R115, RZ, 0x7610, R115 ;  /* 0x00007610ff737816 */ /* 0x000fe20000000073 */
[----:B------:R1:W5:Y:S01]  /*1f50*/  @P3 LDG.E.U8 R113, desc[UR20][R72.64] ;  /* 0x0000001448713981 */ /* 0x000362000c1e1100 */
[----:B------:R-:W-:Y:S01]  /*1f60*/  LEA.HI R68, R37, 0x1e, RZ, 0x1a ;  /* 0x0000001e25447811 */ /* 0x000fe200078fd0ff */
[----:B------:R-:W-:Y:S01]  /*1f70*/  IMAD R74, R66, UR14, RZ ;  /* 0x0000000e424a7c24 */ /* 0x000fe2000f8e02ff */
[----:B------:R-:W-:Y:S01]  /*1f80*/  LOP3.LUT R83, R80, 0x1c, RZ, 0xfc, !PT ;  /* 0x0000001c50537812 */ /* 0x000fe200078efcff */
[----:B0-----:R-:W-:Y:S02]  /*1f90*/  @P4 IMAD.MOV.U32 R70, RZ, RZ, R58 ;  /* 0x000000ffff464224 */ /* 0x001fe400078e003a */
[----:B------:R-:W-:Y:S02]  /*1fa0*/  @P4 IMAD.MOV.U32 R71, RZ, RZ, R61 ;  /* 0x000000ffff474224 */ /* 0x000fe400078e003d */
[----:B-1----:R-:W-:Y:S02]  /*1fb0*/  @P5 IMAD.MOV.U32 R72, RZ, RZ, R64 ;  /* 0x000000ffff485224 */ /* 0x002fe400078e0040 */
[----:B------:R-:W-:Y:S01]  /*1fc0*/  @P5 IMAD.MOV.U32 R73, RZ, RZ, R67 ;  /* 0x000000ffff495224 */ /* 0x000fe200078e0043 */
[----:B------:R0:W5:Y:S01]  /*1fd0*/  @P4 LDG.E.U8 R94, desc[UR20][R70.64] ;  /* 0x00000014465e4981 */ /* 0x000162000c1e1100 */
[C---:B------:R-:W-:Y:S01]  /*1fe0*/  IMAD R76, R68.reuse, UR14, RZ ;  /* 0x0000000e444c7c24 */ /* 0x040fe2000f8e02ff */
[----:B------:R-:W-:-:S02]  /*1ff0*/  ISETP.LT.AND P3, PT, R68, R93, P0 ;  /* 0x0000005d4400720c */ /* 0x000fc40000761270 */
[----:B------:R1:W5:Y:S01]  /*2000*/  @P5 LDG.E.U8 R115, desc[UR20][R72.64] ;  /* 0x0000001448735981 */ /* 0x000362000c1e1100 */
[----:B------:R-:W-:Y:S02]  /*2010*/  LOP3.LUT R85, R80, 0x24, RZ, 0xfc, !PT ;  /* 0x0000002450557812 */ /* 0x000fe400078efcff */
[----:B------:R-:W-:Y:S02]  /*2020*/  IABS R87, R83 ;  /* 0x0000005300577213 */ /* 0x000fe40000000000 */
[----:B0-----:R-:W-:Y:S02]  /*2030*/  IADD3 R70, P6, PT, R74, R69, RZ ;  /* 0x000000454a467210 */ /* 0x001fe40007fde0ff */
[----:B------:R-:W-:Y:S02]  /*2040*/  ISETP.LT.AND P5, PT, R66, R93, P0 ;  /* 0x0000005d4200720c */ /* 0x000fe400007a1270 */
[----:B------:R-:W-:Y:S01]  /*2050*/  LEA.HI.X.SX32 R71, R74, R77, 0x1, P6 ;  /* 0x0000004d4a477211 */ /* 0x000fe200030f0eff */
[----:B------:R-:W-:Y:S01]  /*2060*/  IMAD.HI.U32 R74, R81, R87, RZ ;  /* 0x00000057514a7227 */ /* 0x000fe200078e00ff */
[----:B-1----:R-:W-:-:S02]  /*2070*/  IADD3 R72, P6, PT, R76, R69, RZ ;  /* 0x000000454c487210 */ /* 0x002fc40007fde0ff */
[----:B------:R-:W-:Y:S02]  /*2080*/  IABS R91, R85 ;  /* 0x00000055005b7213 */ /* 0x000fe40000000000 */
[----:B------:R-:W-:Y:S01]  /*2090*/  PRMT R98, RZ, 0x7610, R98 ;  /* 0x00007610ff627816 */ /* 0x000fe20000000062 */
[----:B------:R-:W-:Y:S01]  /*20a0*/  IMAD.MOV R74, RZ, RZ, -R74 ;  /* 0x000000ffff4a7224 */ /* 0x000fe200078e0a4a */
[----:B------:R-:W-:Y:S01]  /*20b0*/  PRMT R96, RZ, 0x7610, R96 ;  /* 0x00007610ff607816 */ /* 0x000fe20000000060 */
[----:B------:R-:W-:Y:S01]  /*20c0*/  IMAD.HI.U32 R75, R81, R91, RZ ;  /* 0x0000005b514b7227 */ /* 0x000fe200078e00ff */
[----:B------:R-:W-:Y:S02]  /*20d0*/  LEA.HI.X.SX32 R73, R76, R77, 0x1, P6 ;  /* 0x0000004d4c497211 */ /* 0x000fe400030f0eff */
[----:B------:R-:W-:Y:S01]  /*20e0*/  LOP3.LUT R90, R80, 0x2c, RZ, 0xfc, !PT ;  /* 0x0000002c505a7812 */ /* 0x000fe200078efcff */
[----:B------:R-:W-:Y:S01]  /*20f0*/  IMAD.MOV R75, RZ, RZ, -R75 ;  /* 0x000000ffff4b7224 */ /* 0x000fe200078e0a4b */
[----:B------:R-:W5:Y:S01]  /*2100*/  @P5 LDG.E.U8 R96, desc[UR20][R70.64] ;  /* 0x0000001446605981 */ /* 0x000f62000c1e1100 */
[----:B------:R-:W-:Y:S01]  /*2110*/  IMAD R87, R84, R74, R87 ;  /* 0x0000004a54577224 */ /* 0x000fe200078e0257 */
[----:B------:R-:W-:-:S02]  /*2120*/  IADD3 R76, P5, PT, R78, R69, RZ ;  /* 0x000000454e4c7210 */ /* 0x000fc40007fbe0ff */
[----:B------:R-:W5:Y:S01]  /*2130*/  @P3 LDG.E.U8 R98, desc[UR20][R72.64] ;  /* 0x0000001448623981 */ /* 0x000f62000c1e1100 */
[----:B------:R-:W-:Y:S02]  /*2140*/  IADD3 R74, P3, PT, R82, R69, RZ ;  /* 0x00000045524a7210 */ /* 0x000fe40007f7e0ff */
[----:B------:R-:W-:Y:S01]  /*2150*/  IABS R125, R90 ;  /* 0x0000005a007d7213 */ /* 0x000fe20000000000 */
[----:B------:R-:W-:Y:S01]  /*2160*/  IMAD R91, R84, R75, R91 ;  /* 0x0000004b545b7224 */ /* 0x000fe200078e025b */
[-C--:B------:R-:W-:Y:S02]  /*2170*/  LEA.HI.X.SX32 R75, R82, R77.reuse, 0x1, P3 ;  /* 0x0000004d524b7211 */ /* 0x080fe400018f0eff */
[----:B------:R-:W-:Y:S01]  /*2180*/  LEA.HI.X.SX32 R77, R78, R77, 0x1, P5 ;  /* 0x0000004d4e4d7211 */ /* 0x000fe200028f0eff */
[----:B------:R-:W-:Y:S01]  /*2190*/  IMAD.HI.U32 R78, R81, R125, RZ ;  /* 0x0000007d514e7227 */ /* 0x000fe200078e00ff */
[C---:B------:R-:W-:Y:S02]  /*21a0*/  ISETP.GT.U32.AND P5, PT, R84.reuse, R87, PT ;  /* 0x000000575400720c */ /* 0x040fe40003fa4070 */
[----:B------:R-:W-:Y:S01]  /*21b0*/  ISETP.GT.U32.AND P3, PT, R84, R91, PT ;  /* 0x0000005b5400720c */ /* 0x000fe20003f64070 */
[----:B------:R-:W-:Y:S01]  /*21c0*/  IMAD.MOV R78, RZ, RZ, -R78 ;  /* 0x000000ffff4e7224 */ /* 0x000fe200078e0a4e */
[----:B------:R-:W-:-:S03]  /*21d0*/  LOP3.LUT R69, R0, 0x6, RZ, 0xfc, !PT ;  /* 0x0000000600457812 */ /* 0x000fc600078efcff */
[----:B------:R-:W-:Y:S01]  /*21e0*/  IMAD R125, R84, R78, R125 ;  /* 0x0000004e547d7224 */ /* 0x000fe200078e027d */
[----:B------:R-:W-:Y:S02]  /*21f0*/  ISETP.LT.AND P6, PT, R69, R93, P0 ;  /* 0x0000005d4500720c */ /* 0x000fe400007c1270 */
[----:B------:R-:W-:-:S03]  /*2200*/  LOP3.LUT R78, R0, 0x16, RZ, 0xfc, !PT ;  /* 0x00000016004e7812 */ /* 0x000fc600078efcff */
[--C-:B------:R-:W-:Y:S01]  /*2210*/  @!P5 IMAD.IADD R87, R87, 0x1, -R84.reuse ;  /* 0x000000015757d824 */ /* 0x100fe200078e0a54 */
[----:B------:R-:W-:Y:S01]  /*2220*/  ISETP.LT.AND P0, PT, R78, R93, P0 ;  /* 0x0000005d4e00720c */ /* 0x000fe20000701270 */
[----:B------:R-:W-:Y:S01]  /*2230*/  @!P3 IMAD.IADD R91, R91, 0x1, -R84 ;  /* 0x000000015b5bb824 */ /* 0x000fe200078e0a54 */
[----:B------:R-:W-:Y:S02]  /*2240*/  PRMT R100, RZ, 0x7610, R100 ;  /* 0x00007610ff647816 */ /* 0x000fe40000000064 */
[C---:B------:R-:W-:Y:S02]  /*2250*/  ISETP.GT.U32.AND P5, PT, R84.reuse, R87, PT ;  /* 0x000000575400720c */ /* 0x040fe40003fa4070 */
[----:B------:R-:W-:Y:S02]  /*2260*/  PRMT R102, RZ, 0x7610, R102 ;  /* 0x00007610ff667816 */ /* 0x000fe40000000066 */
[C---:B------:R-:W-:Y:S01]  /*2270*/  ISETP.GT.U32.AND P3, PT, R84.reuse, R91, PT ;  /* 0x0000005b5400720c */ /* 0x040fe20003f64070 */
[----:B------:R-:W5:Y:S01]  /*2280*/  @P6 LDG.E.U8 R100, desc[UR20][R74.64] ;  /* 0x000000144a646981 */ /* 0x000f62000c1e1100 */
[----:B------:R-:W-:-:S03]  /*2290*/  ISETP.GT.U32.AND P6, PT, R84, R125, PT ;  /* 0x0000007d5400720c */ /* 0x000fc60003fc4070 */
[----:B------:R-:W5:Y:S01]  /*22a0*/  @P0 LDG.E.U8 R102, desc[UR20][R76.64] ;  /* 0x000000144c660981 */ /* 0x000f62000c1e1100 */
[----:B------:R-:W-:Y:S02]  /*22b0*/  ISETP.GE.AND P0, PT, R83, RZ, PT ;  /* 0x000000ff5300720c */ /* 0x000fe40003f06270 */
[C---:B------:R-:W-:Y:S01]  /*22c0*/  LOP3.LUT R82, R80.reuse, 0x34, RZ, 0xfc, !PT ;  /* 0x0000003450527812 */ /* 0x040fe200078efcff */
[--C-:B------:R-:W-:Y:S01]  /*22d0*/  @!P5 IMAD.IADD R87, R87, 0x1, -R84.reuse ;  /* 0x000000015757d824 */ /* 0x100fe200078e0a54 */
[----:B------:R-:W-:Y:S02]  /*22e0*/  ISETP.GE.AND P5, PT, R85, RZ, PT ;  /* 0x000000ff5500720c */ /* 0x000fe40003fa6270 */
[----:B------:R-:W-:Y:S01]  /*22f0*/  LOP3.LUT R85, R80, 0x3c, RZ, 0xfc, !PT ;  /* 0x0000003c50557812 */ /* 0x000fe200078efcff */
[--C-:B------:R-:W-:Y:S01]  /*2300*/  @!P3 IMAD.IADD R91, R91, 0x1, -R84.reuse ;  /* 0x000000015b5bb824 */ /* 0x100fe200078e0a54 */
[----:B------:R-:W-:Y:S01]  /*2310*/  ISETP.GE.AND P3, PT, R90, RZ, PT ;  /* 0x000000ff5a00720c */ /* 0x000fe20003f66270 */
[----:B------:R-:W-:Y:S01]  /*2320*/  @!P6 IMAD.IADD R125, R125, 0x1, -R84 ;  /* 0x000000017d7de824 */ /* 0x000fe200078e0a54 */
[----:B------:R-:W-:Y:S01]  /*2330*/  IABS R90, R82 ;  /* 0x00000052005a7213 */ /* 0x000fe20000000000 */
[----:B------:R-:W-:Y:S01]  /*2340*/  IMAD.MOV.U32 R80, RZ, RZ, R87 ;  /* 0x000000ffff507224 */ /* 0x000fe200078e0057 */
[----:B------:R-:W-:-:S03]  /*2350*/  IABS R104, R85 ;  /* 0x0000005500687213 */ /* 0x000fc60000000000 */
[----:B------:R-:W-:Y:S01]  /*2360*/  @!P0 IMAD.MOV R80, RZ, RZ, -R80 ;  /* 0x000000ffff508224 */ /* 0x000fe200078e0a50 */
[----:B------:R-:W-:Y:S01]  /*2370*/  ISETP.GT.U32.AND P0, PT, R84, R125, PT ;  /* 0x0000007d5400720c */ /* 0x000fe20003f04070 */
[----:B------:R-:W-:-:S04]  /*2380*/  IMAD.HI.U32 R83, R81, R90, RZ ;  /* 0x0000005a51537227 */ /* 0x000fc800078e00ff */
[----:B------:R-:W-:-:S04]  /*2390*/  IMAD.HI.U32 R81, R81, R104, RZ ;  /* 0x0000006851517227 */ /* 0x000fc800078e00ff */
[----:B------:R-:W-:Y:S02]  /*23a0*/  IMAD.MOV R83, RZ, RZ, -R83 ;  /* 0x000000ffff537224 */ /* 0x000fe400078e0a53 */
[----:B------:R-:W-:Y:S02]  /*23b0*/  IMAD.MOV R81, RZ, RZ, -R81 ;  /* 0x000000ffff517224 */ /* 0x000fe400078e0a51 */
[C---:B------:R-:W-:Y:S02]  /*23c0*/  IMAD R87, R84.reuse, R83, R90 ;  /* 0x0000005354577224 */ /* 0x040fe400078e025a */
[----:B------:R-:W-:Y:S02]  /*23d0*/  IMAD R90, R84, R81, R104 ;  /* 0x00000051545a7224 */ /* 0x000fe400078e0268 */
[----:B------:R-:W-:-:S03]  /*23e0*/  @!P0 IMAD.IADD R125, R125, 0x1, -R84 ;  /* 0x000000017d7d8824 */ /* 0x000fc600078e0a54 */
[C---:B------:R-:W-:Y:S01]  /*23f0*/  ISETP.GT.U32.AND P0, PT, R84.reuse, R90, PT ;  /* 0x0000005a5400720c */ /* 0x040fe20003f04070 */
[----:B------:R-:W-:Y:S01]  /*2400*/  @!P5 IMAD.MOV R91, RZ, RZ, -R91 ;  /* 0x000000ffff5bd224 */ /* 0x000fe200078e0a5b */
[----:B------:R-:W-:Y:S01]  /*2410*/  ISETP.GT.U32.AND P5, PT, R84, R87, PT ;  /* 0x000000575400720c */ /* 0x000fe20003fa4070 */
[----:B------:R-:W-:-:S10]  /*2420*/  @!P3 IMAD.MOV R125, RZ, RZ, -R125 ;  /* 0x000000ffff7db224 */ /* 0x000fd400078e0a7d */
[--C-:B------:R-:W-:Y:S02]  /*2430*/  @!P0 IMAD.IADD R90, R90, 0x1, -R84.reuse ;  /* 0x000000015a5a8824 */ /* 0x100fe400078e0a54 */
[----:B------:R-:W-:-:S03]  /*2440*/  @!P5 IMAD.IADD R87, R87, 0x1, -R84 ;  /* 0x000000015757d824 */ /* 0x000fc600078e0a54 */
[C---:B------:R-:W-:Y:S02]  /*2450*/  ISETP.GT.U32.AND P5, PT, R84.reuse, R90, PT ;  /* 0x0000005a5400720c */ /* 0x040fe40003fa4070 */
[----:B------:R-:W-:Y:S02]  /*2460*/  ISETP.GT.U32.AND P3, PT, R84, R87, PT ;  /* 0x000000575400720c */ /* 0x000fe40003f64070 */
[----:B------:R-:W-:-:S09]  /*2470*/  ISETP.GE.AND P0, PT, R82, RZ, PT ;  /* 0x000000ff5200720c */ /* 0x000fd20003f06270 */
[--C-:B------:R-:W-:Y:S01]  /*2480*/  @!P5 IMAD.IADD R90, R90, 0x1, -R84.reuse ;  /* 0x000000015a5ad824 */ /* 0x100fe200078e0a54 */
[----:B------:R-:W-:Y:S01]  /*2490*/  ISETP.GE.AND P5, PT, R85, RZ, PT ;  /* 0x000000ff5500720c */ /* 0x000fe20003fa6270 */
[----:B------:R-:W-:-:S04]  /*24a0*/  @!P3 IMAD.IADD R87, R87, 0x1, -R84 ;  /* 0x000000015757b824 */ /* 0x000fc800078e0a54 */
[----:B------:R-:W-:Y:S01]  /*24b0*/  @!P0 IMAD.MOV R87, RZ, RZ, -R87 ;  /* 0x000000ffff578224 */ /* 0x000fe200078e0a57 */
[----:B------:R-:W-:-:S04]  /*24c0*/  SEL R80, R79, R80, !P2 ;  /* 0x000000504f507207 */ /* 0x000fc80005000000 */
[----:B------:R-:W-:-:S03]  /*24d0*/  SEL R87, R79, R87, !P2 ;  /* 0x000000574f577207 */ /* 0x000fc60005000000 */
[----:B------:R-:W-:Y:S01]  /*24e0*/  @!P5 IMAD.MOV R90, RZ, RZ, -R90 ;  /* 0x000000ffff5ad224 */ /* 0x000fe200078e0a5a */
[C---:B------:R-:W-:Y:S01]  /*24f0*/  SEL R83, R79.reuse, R91, !P2 ;  /* 0x0000005b4f537207 */ /* 0x040fe20005000000 */
[----:B------:R-:W-:Y:S01]  /*2500*/  IMAD R81, R80, UR4, RZ ;  /* 0x0000000450517c24 */ /* 0x000fe2000f8e02ff */
[----:B------:R-:W-:Y:S01]  /*2510*/  SEL R91, R79, R125, !P2 ;  /* 0x0000007d4f5b7207 */ /* 0x000fe20005000000 */
[----:B------:R-:W-:Y:S01]  /*2520*/  IMAD R87, R87, UR4, RZ ;  /* 0x0000000457577c24 */ /* 0x000fe2000f8e02ff */
[----:B------:R-:W-:Y:S01]  /*2530*/  SEL R79, R79, R90, !P2 ;  /* 0x0000005a4f4f7207 */ /* 0x000fe20005000000 */
[----:B------:R-:W-:Y:S01]  /*2540*/  IMAD R83, R83, UR4, RZ ;  /* 0x0000000453537c24 */ /* 0x000fe2000f8e02ff */
[-C--:B------:R-:W-:Y:S01]  /*2550*/  IADD3 R80, P6, PT, R81, R88.reuse, RZ ;  /* 0x0000005851507210 */ /* 0x080fe20007fde0ff */
[----:B------:R-:W-:Y:S01]  /*2560*/  IMAD R91, R91, UR4, RZ ;  /* 0x000000045b5b7c24 */ /* 0x000fe2000f8e02ff */
[----:B------:R-:W-:Y:S01]  /*2570*/  ISETP.NE.U32.AND P0, PT, R86, RZ, PT ;  /* 0x000000ff5600720c */ /* 0x000fe20003f05070 */
[----:B------:R-:W-:Y:S01]  /*2580*/  IMAD R79, R79, UR4, RZ ;  /* 0x000000044f4f7c24 */ /* 0x000fe2000f8e02ff */
[----:B------:R-:W-:-:S02]  /*2590*/  IADD3 R86, P2, PT, R87, R88, RZ ;  /* 0x0000005857567210 */ /* 0x000fc40007f5e0ff */
[-C--:B------:R-:W-:Y:S02]  /*25a0*/  LEA.HI.X.SX32 R81, R81, R89.reuse, 0x1, P6 ;  /* 0x0000005951517211 */ /* 0x080fe400030f0eff */
[-C--:B------:R-:W-:Y:S02]  /*25b0*/  IADD3 R82, P6, PT, R83, R88.reuse, RZ ;  /* 0x0000005853527210 */ /* 0x080fe40007fde0ff */
[-C--:B------:R-:W-:Y:S02]  /*25c0*/  IADD3 R84, P3, PT, R91, R88.reuse, RZ ;  /* 0x000000585b547210 */ /* 0x080fe40007f7e0ff */
[----:B------:R-:W-:Y:S02]  /*25d0*/  LEA.HI.X.SX32 R87, R87, R89, 0x1, P2 ;  /* 0x0000005957577211 */ /* 0x000fe400010f0eff */
[----:B------:R-:W-:Y:S02]  /*25e0*/  IADD3 R88, P2, PT, R79, R88, RZ ;  /* 0x000000584f587210 */ /* 0x000fe40007f5e0ff */
[----:B------:R-:W-:-:S02]  /*25f0*/  PRMT R63, RZ, 0x7610, R63 ;  /* 0x00007610ff3f7816 */ /* 0x000fc4000000003f */
[----:B------:R-:W-:Y:S02]  /*2600*/  PRMT R95, RZ, 0x7610, R95 ;  /* 0x00007610ff5f7816 */ /* 0x000fe4000000005f */
[----:B------:R-:W-:Y:S02]  /*2610*/  PRMT R97, RZ, 0x7610, R97 ;  /* 0x00007610ff617816 */ /* 0x000fe40000000061 */
[----:B------:R-:W-:Y:S01]  /*2620*/  PRMT R99, RZ, 0x7610, R99 ;  /* 0x00007610ff637816 */ /* 0x000fe20000000063 */
[----:B------:R-:W5:Y:S01]  /*2630*/  @P4 LDG.E.U8 R63, desc[UR20][R26.64] ;  /* 0x000000141a3f4981 */ /* 0x000f62000c1e1100 */
[----:B------:R-:W-:Y:S02]  /*2640*/  PRMT R101, RZ, 0x7610, R101 ;  /* 0x00007610ff657816 */ /* 0x000fe40000000065 */
[----:B------:R-:W-:Y:S01]  /*2650*/  PRMT R103, RZ, 0x7610, R103 ;  /* 0x00007610ff677816 */ /* 0x000fe20000000067 */
[----:B------:R-:W5:Y:S01]  /*2660*/  @P4 LDG.E.U8 R95, desc[UR20][R30.64] ;  /* 0x000000141e5f4981 */ /* 0x000f62000c1e1100 */
[----:B------:R-:W-:-:S02]  /*2670*/  PRMT R104, RZ, 0x7610, R104 ;  /* 0x00007610ff687816 */ /* 0x000fc40000000068 */
[-C--:B------:R-:W-:Y:S01]  /*2680*/  LEA.HI.X.SX32 R83, R83, R89.reuse, 0x1, P6 ;  /* 0x0000005953537211 */ /* 0x080fe200030f0eff */
[----:B------:R-:W5:Y:S01]  /*2690*/  @P4 LDG.E.U8 R97, desc[UR20][R32.64] ;  /* 0x0000001420614981 */ /* 0x000f62000c1e1100 */
[----:B------:R-:W-:Y:S02]  /*26a0*/  PRMT R106, RZ, 0x7610, R106 ;  /* 0x00007610ff6a7816 */ /* 0x000fe4000000006a */
[----:B------:R-:W-:Y:S01]  /*26b0*/  LEA.HI.X.SX32 R85, R91, R89, 0x1, P3 ;  /* 0x000000595b557211 */ /* 0x000fe200018f0eff */
[----:B------:R-:W5:Y:S01]  /*26c0*/  @P4 LDG.E.U8 R99, desc[UR20][R34.64] ;  /* 0x0000001422634981 */ /* 0x000f62000c1e1100 */
[----:B------:R-:W-:Y:S02]  /*26d0*/  PRMT R116, RZ, 0x7610, R116 ;  /* 0x00007610ff747816 */ /* 0x000fe40000000074 */
[----:B------:R-:W-:Y:S01]  /*26e0*/  PRMT R118, RZ, 0x7610, R118 ;  /* 0x00007610ff767816 */ /* 0x000fe20000000076 */
[----:B------:R-:W5:Y:S01]  /*26f0*/  @P4 LDG.E.U8 R101, desc[UR20][R38.64] ;  /* 0x0000001426654981 */ /* 0x000f62000c1e1100 */
[----:B------:R-:W-:-:S02]  /*2700*/  PRMT R120, RZ, 0x7610, R120 ;  /* 0x00007610ff787816 */ /* 0x000fc40000000078 */
[----:B------:R-:W-:Y:S01]  /*2710*/  LEA.HI.X.SX32 R89, R79, R89, 0x1, P2 ;  /* 0x000000594f597211 */ /* 0x000fe200010f0eff */
[----:B------:R-:W5:Y:S04]  /*2720*/  @P4 LDG.E.U8 R103, desc[UR20][R40.64] ;  /* 0x0000001428674981 */ /* 0x000f68000c1e1100 */
[----:B------:R-:W5:Y:S04]  /*2730*/  @P4 LDG.E.U8 R104, desc[UR20][R80.64] ;  /* 0x0000001450684981 */ /* 0x000f68000c1e1100 */
[----:B------:R-:W5:Y:S04]  /*2740*/  @P4 LDG.E.U8 R106, desc[UR20][R82.64] ;  /* 0x00000014526a4981 */ /* 0x000f68000c1e1100 */
[----:B------:R-:W5:Y:S04]  /*2750*/  @P4 LDG.E.U8 R116, desc[UR20][R84.64] ;  /* 0x0000001454744981 */ /* 0x000f68000c1e1100 */
[----:B------:R-:W5:Y:S04]  /*2760*/  @P4 LDG.E.U8 R118, desc[UR20][R86.64] ;  /* 0x0000001456764981 */ /* 0x000f68000c1e1100 */
[----:B------:R-:W5:Y:S01]  /*2770*/  @P4 LDG.E.U8 R120, desc[UR20][R88.64] ;  /* 0x0000001458784981 */ /* 0x000f62000c1e1100 */
[----:B------:R-:W-:-:S04]  /*2780*/  @!UP1 UIADD3 UR4, UPT, UPT, -UR6, 0x100000, URZ ;  /* 0x0010000006049890 */ /* 0x000fc8000fffe1ff */
[----:B------:R-:W-:Y:S02]  /*2790*/  @!UP1 USHF.L.U32 UR5, UR4, 0xb, URZ ;  /* 0x0000000b04059899 */ /* 0x000fe400080006ff */
[----:B------:R-:W-:Y:S01]  /*27a0*/  @!UP1 USHF.L.U32 UR4, UR4, 0x1, URZ ;  /* 0x0000000104049899 */ /* 0x000fe200080006ff */
[----:B------:R-:W-:Y:S01]  /*27b0*/  VOTEU.ALL UP1, P1 ;  /* 0x0000000000ff7886 */ /* 0x000fe20000820000 */
[C---:B------:R-:W-:Y:S02]  /*27c0*/  LOP3.LUT R79, R2.reuse, 0x10, RZ, 0x3c, !PT ;  /* 0x00000010024f7812 */ /* 0x040fe400078e3cff */
[C---:B------:R-:W-:Y:S02]  /*27d0*/  LOP3.LUT R90, R2.reuse, 0x20, RZ, 0x3c, !PT ;  /* 0x00000020025a7812 */ /* 0x040fe400078e3cff */
[----:B------:R-:W-:-:S06]  /*27e0*/  LOP3.LUT R91, R2, 0x30, RZ, 0x3c, !PT ;  /* 0x00000030025b7812 */ /* 0x000fcc00078e3cff */
[----:B------:R0:W1:Y:S01]  /*27f0*/  @!UP1 SYNCS.EXCH.64 URZ, [UR18+0x2008], UR4 ;  /* 0x0020080412ff95b2 */ /* 0x0000620008000100 */
[----:B--2---:R0:W-:Y:S04]  /*2800*/  STS.U8 [R2+UR18], R119 ;  /* 0x0000007702007988 */ /* 0x0041e80008000012 */
[----:B---3--:R0:W-:Y:S04]  /*2810*/  STS.U8 [R2+UR18+0x200], R117 ;  /* 0x0002007502007988 */ /* 0x0081e80008000012 */
[----:B----4-:R0:W-:Y:S04]  /*2820*/  STS.U8 [R2+UR18+0x400], R123 ;  /* 0x0004007b02007988 */ /* 0x0101e80008000012 */
[----:B-----5:R0:W-:Y:S04]  /*2830*/  STS.U8 [R2+UR18+0x600], R121 ;  /* 0x0006007902007988 */ /* 0x0201e80008000012 */
[----:B------:R0:W-:Y:S04]  /*2840*/  STS.U8 [R79+UR18+0x80], R110 ;  /* 0x0000806e4f007988 */ /* 0x0001e80008000012 */
[----:B------:R0:W-:Y:S04]  /*2850*/  STS.U8 [R79+UR18+0x280], R112 ;  /* 0x000280704f007988 */ /* 0x0001e80008000012 */
[----:B------:R0:W-:Y:S04]  /*2860*/  STS.U8 [R79+UR18+0x480], R114 ;  /* 0x000480724f007988 */ /* 0x0001e80008000012 */
[----:B------:R0:W-:Y:S04]  /*2870*/  STS.U8 [R79+UR18+0x680], R108 ;  /* 0x0006806c4f007988 */ /* 0x0001e80008000012 */
[----:B------:R0:W-:Y:S04]  /*2880*/  STS.U8 [R90+UR18+0x100], R109 ;  /* 0x0001006d5a007988 */ /* 0x0001e80008000012 */
[----:B------:R0:W-:Y:S01]  /*2890*/  STS.U8 [R90+UR18+0x300], R111 ;  /* 0x0003006f5a007988 */ /* 0x0001e20008000012 */
[----:B------:R-:W-:-:S03]  /*28a0*/  ISETP.LT.OR P2, PT, R4, 0x20, P0 ;  /* 0x000000200400780c */ /* 0x000fc60000741670 */
[----:B------:R0:W-:Y:S04]  /*28b0*/  STS.U8 [R90+UR18+0x500], R113 ;  /* 0x000500715a007988 */ /* 0x0001e80008000012 */
[----:B------:R0:W-:Y:S04]  /*28c0*/  STS.U8 [R90+UR18+0x700], R115 ;  /* 0x000700735a007988 */ /* 0x0001e80008000012 */
[----:B------:R0:W-:Y:S04]  /*28d0*/  STS.U8 [R91+UR18+0x380], R96 ;  /* 0x000380605b007988 */ /* 0x0001e80008000012 */
[----:B------:R0:W-:Y:S01]  /*28e0*/  STS.U8 [R91+UR18+0x780], R98 ;  /* 0x000780625b007988 */ /* 0x0001e20008000012 */
[----:B------:R-:W-:-:S03]  /*28f0*/  ISETP.GE.AND P3, PT, R4, 0x40, PT ;  /* 0x000000400400780c */ /* 0x000fc60003f66270 */
[----:B------:R0:W-:Y:S04]  /*2900*/  STS.U8 [R91+UR18+0x180], R100 ;  /* 0x000180645b007988 */ /* 0x0001e80008000012 */
        /* <DEDUP_REMOVED lines=16> */
[----:B------:R0:W-:Y:S01]  /*2a10*/  STS.U8 [R79+UR18+0xf80], R120 ;  /* 0x000f80784f007988 */ /* 0x0001e20008000012 */
[----:B-1----:R1:W-:Y:S06]  /*2a20*/  MEMBAR.ALL.CTA ;  /* 0x0000000000007992 */ /* 0x0023ec0000008000 */
[----:B-1----:R-:W1:Y:S02]  /*2a30*/  FENCE.VIEW.ASYNC.S ;  /* 0x00000000000073c6 */ /* 0x002e640000000000 */
[----:B-1----:R-:W-:Y:S06]  /*2a40*/  BAR.SYNC.DEFER_BLOCKING 0x0 ;  /* 0x0000000000007b1d */ /* 0x002fec0000010000 */
[----:B------:R-:W-:Y:S05]  /*2a50*/  @P2 BRA `(.L_x_6) ;  /* 0x00000000003c2947 */ /* 0x000fea0003800000 */
[----:B0-----:R-:W-:Y:S02]  /*2a60*/  UIADD3 UR4, UPT, UPT, UR18, 0x800, URZ ;  /* 0x0000080012047890 */ /* 0x001fe4000fffe0ff */
[----:B------:R-:W-:Y:S02]  /*2a70*/  USHF.R.U32.HI UR6, URZ, 0x4, UR18 ;  /* 0x00000004ff067899 */ /* 0x000fe40008011612 */
[----:B------:R-:W-:Y:S02]  /*2a80*/  USHF.R.U32.HI UR4, URZ, 0x4, UR4 ;  /* 0x00000004ff047899 */ /* 0x000fe40008011604 */
[----:B------:R-:W-:Y:S02]  /*2a90*/  USGXT.U32 UR6, UR6, 0xe ;  /* 0x0000000e0606789a */ /* 0x000fe40008000000 */
[----:B------:R-:W-:Y:S01]  /*2aa0*/  USGXT.U32 UR8, UR4, 0xe ;  /* 0x0000000e0408789a */ /* 0x000fe20008000000 */
[----:B------:R-:W-:Y:S02]  /*2ab0*/  UMOV UR5, URZ ;  /* 0x000000ff00057c82 */ /* 0x000fe40008000000 */
[----:B------:R-:W-:Y:S01]  /*2ac0*/  UMOV UR4, UR10 ;  /* 0x0000000a00047c82 */ /* 0x000fe20008000000 */
[----:B------:R-:W-:Y:S01]  /*2ad0*/  UMOV UR16, 0x0 ;  /* 0x0000000000107882 */ /* 0x000fe20000000000 */
[----:B------:R-:W-:Y:S01]  /*2ae0*/  UMOV UR17, 0x4108010 ;  /* 0x0410801000117882 */ /* 0x000fe20000000000 */
[----:B------:R-:W-:Y:S01]  /*2af0*/  UMOV UR7, 0x80004020 ;  /* 0x8000402000077882 */ /* 0x000fe20000000000 */
[----:B------:R-:W-:Y:S01]  /*2b00*/  UMOV UR9, 0xc0004010 ;  /* 0xc000401000097882 */ /* 0x000fe20000000000 */
[----:B------:R-:W-:Y:S01]  /*2b10*/  UMOV UR4, UR4 ;  /* 0x0000000400047c82 */ /* 0x000fe20008000000 */
[----:B------:R1:W-:Y:S01]  /*2b20*/  UTCQMMA gdesc[UR6], gdesc[UR8], tmem[UR19], tmem[UR16], idesc[UR17], !UPT ;  /* 0x00ff1008060075ea */ /* 0x0003e2000f800313 */
[----:B------:R1:W-:Y:S01]  /*2b30*/  UTCBAR [UR4], URZ ;  /* 0x000000ff040073e9 */ /* 0x0003e200080000ff */
[----:B------:R-:W-:-:S02]  /*2b40*/  NOP ;  /* 0x0000000000007918 */ /* 0x000fc40000000000 */
.L_x_6:
[----:B01----:R-:W-:Y:S01]  /*2b50*/  UMOV UR4, URZ ;  /* 0x000000ff00047c82 */ /* 0x003fe20008000000 */
[----:B------:R-:W-:Y:S05]  /*2b60*/  @!P3 BRA `(.L_x_7) ;  /* 0x000000100004b947 */ /* 0x000fea0003800000 */
[----:B------:R-:W-:Y:S01]  /*2b70*/  SHF.R.S32.HI R63, RZ, 0x1f, R4 ;  /* 0x0000001fff3f7819 */ /* 0x000fe20000011404 */
[----:B------:R-:W-:Y:S01]  /*2b80*/  UIADD3 UR5, UPT, UPT, UR18, 0x1800, URZ ;  /* 0x0000180012057890 */ /* 0x000fe2000fffe0ff */
[----:B------:R-:W-:Y:S01]  /*2b90*/  VIADD R93, R93, 0xffffffe0 ;  /* 0xffffffe05d5d7836 */ /* 0x000fe20000000000 */
[----:B------:R-:W-:Y:S01]  /*2ba0*/  UIADD3 UR4, UPT, UPT, UR18, 0x1000, URZ ;  /* 0x0000100012047890 */ /* 0x000fe2000fffe0ff */
[----:B------:R-:W-:Y:S01]  /*2bb0*/  LEA.HI R63, R63, R4, RZ, 0x5 ;  /* 0x000000043f3f7211 */ /* 0x000fe200078f28ff */
[----:B------:R-:W-:Y:S01]  /*2bc0*/  USHF.R.U32.HI UR5, URZ, 0x4, UR5 ;  /* 0x00000004ff057899 */ /* 0x000fe20008011605 */
[----:B------:R-:W-:Y:S01]  /*2bd0*/  IMAD.MOV.U32 R62, RZ, RZ, RZ ;  /* 0x000000ffff3e7224 */ /* 0x000fe200078e00ff */
[----:B------:R-:W-:Y:S01]  /*2be0*/  USHF.L.U32 UR14, UR14, 0x5, URZ ;  /* 0x000000050e0e7899 */ /* 0x000fe200080006ff */
[----:B------:R-:W-:Y:S01]  /*2bf0*/  SHF.R.S32.HI R63, RZ, 0x5, R63 ;  /* 0x00000005ff3f7819 */ /* 0x000fe2000001143f */
[----:B------:R-:W-:Y:S02]  /*2c00*/  USHF.L.U32 UR15, UR15, 0x5, URZ ;  /* 0x000000050f0f7899 */ /* 0x000fe400080006ff */
[----:B------:R-:W-:Y:S01]  /*2c10*/  USHF.R.U32.HI UR4, URZ, 0x4, UR4 ;  /* 0x00000004ff047899 */ /* 0x000fe20008011604 */
[----:B------:R-:W-:Y:S01]  /*2c20*/  VIMNMX R63, PT, PT, R63, 0x2, !PT ;  /* 0x000000023f3f7848 */ /* 0x000fe20007fe0100 */
[----:B------:R-:W-:-:S02]  /*2c30*/  USGXT.U32 UR16, UR5, 0xe ;  /* 0x0000000e0510789a */ /* 0x000fc40008000000 */
[----:B------:R-:W-:Y:S02]  /*2c40*/  USHF.R.S32.HI UR23, URZ, 0x1f, UR14 ;  /* 0x0000001fff177899 */ /* 0x000fe4000801140e */
[----:B------:R-:W-:Y:S01]  /*2c50*/  VIADD R92, R63, 0xffffffff ;  /* 0xffffffff3f5c7836 */ /* 0x000fe20000000000 */
[----:B------:R-:W-:Y:S02]  /*2c60*/  USHF.R.S32.HI UR24, URZ, 0x1f, UR15 ;  /* 0x0000001fff187899 */ /* 0x000fe4000801140f */
[----:B------:R-:W-:Y:S01]  /*2c70*/  USGXT.U32 UR8, UR4, 0xe ;  /* 0x0000000e0408789a */ /* 0x000fe20008000000 */
[----:B------:R-:W-:Y:S01]  /*2c80*/  UMOV UR13, UR10 ;  /* 0x0000000a000d7c82 */ /* 0x000fe20008000000 */
[----:B------:R-:W-:Y:S01]  /*2c90*/  UMOV UR17, 0x1 ;  /* 0x0000000100117882 */ /* 0x000fe20000000000 */
[----:B------:R-:W-:-:S09]  /*2ca0*/  UMOV UR5, URZ ;  /* 0x000000ff00057c82 */ /* 0x000fd20008000000 */
.L_x_10:
[----:B------:R-:W-:Y:S01]  /*2cb0*/  IADD3 R84, P3, PT, R84, UR15, RZ ;  /* 0x0000000f54547c10 */ /* 0x000fe2000ff7e0ff */
[----:B------:R-:W-:Y:S01]  /*2cc0*/  IMAD.U32 R62, R62, -0x80000000, RZ ;  /* 0x800000003e3e7824 */ /* 0x000fe200078e00ff */
[----:B------:R-:W-:Y:S02]  /*2cd0*/  IADD3 R86, P2, PT, R86, UR15, RZ ;  /* 0x0000000f56567c10 */ /* 0x000fe4000ff5e0ff */
[----:B------:R-:W-:Y:S02]  /*2ce0*/  IADD3.X R85, PT, PT, R85, UR24, RZ, P3, !PT ;  /* 0x0000001855557c10 */ /* 0x000fe40009ffe4ff */
[----:B------:R-:W-:Y:S02]  /*2cf0*/  IADD3 R34, P3, PT, R34, UR15, RZ ;  /* 0x0000000f22227c10 */ /* 0x000fe4000ff7e0ff */
[----:B------:R-:W-:Y:S02]  /*2d00*/  IADD3.X R87, PT, PT, R87, UR24, RZ, P2, !PT ;  /* 0x0000001857577c10 */ /* 0x000fe400097fe4ff */
[----:B------:R-:W-:-:S02]  /*2d10*/  IADD3.X R35, PT, PT, R35, UR24, RZ, P3, !PT ;  /* 0x0000001823237c10 */ /* 0x000fc40009ffe4ff */
[----:B------:R-:W-:Y:S02]  /*2d20*/  IADD3 R46, P3, PT, R46, UR15, RZ ;  /* 0x0000000f2e2e7c10 */ /* 0x000fe4000ff7e0ff */
[----:B------:R-:W-:Y:S02]  /*2d30*/  IADD3 R88, P6, PT, R88, UR15, RZ ;  /* 0x0000000f58587c10 */ /* 0x000fe4000ffde0ff */
[----:B------:R-:W-:Y:S02]  /*2d40*/  IADD3.X R49, PT, PT, R49, UR24, RZ, P3, !PT ;  /* 0x0000001831317c10 */ /* 0x000fe40009ffe4ff */
[----:B------:R-:W-:Y:S02]  /*2d50*/  IADD3 R48, P5, PT, R48, UR15, RZ ;  /* 0x0000000f30307c10 */ /* 0x000fe4000ffbe0ff */
[----:B------:R-:W-:Y:S02]  /*2d60*/  IADD3 R42, P4, PT, R42, UR15, RZ ;  /* 0x0000000f2a2a7c10 */ /* 0x000fe4000ff9e0ff */
[----:B------:R-:W-:-:S02]  /*2d70*/  IADD3 R38, P2, PT, R38, UR15, RZ ;  /* 0x0000000f26267c10 */ /* 0x000fc4000ff5e0ff */
[----:B0-----:R-:W0:Y:S01]  /*2d80*/  SYNCS.PHASECHK.TRANS64.TRYWAIT P3, [UR13], R62 ;  /* 0x0000003eff0075a7 */ /* 0x001e22000806110d */
[----:B------:R-:W-:Y:S02]  /*2d90*/  IADD3.X R89, PT, PT, R89, UR24, RZ, P6, !PT ;  /* 0x0000001859597c10 */ /* 0x000fe4000b7fe4ff */
[----:B------:R-:W-:Y:S02]  /*2da0*/  IADD3.X R51, PT, PT, R51, UR24, RZ, P5, !PT ;  /* 0x0000001833337c10 */ /* 0x000fe4000affe4ff */
[----:B------:R-:W-:Y:S02]  /*2db0*/  IADD3.X R45, PT, PT, R45, UR24, RZ, P4, !PT ;  /* 0x000000182d2d7c10 */ /* 0x000fe4000a7fe4ff */
[----:B------:R-:W-:Y:S02]  /*2dc0*/  IADD3.X R39, PT, PT, R39, UR24, RZ, P2, !PT ;  /* 0x0000001827277c10 */ /* 0x000fe400097fe4ff */
[----:B------:R-:W-:Y:S02]  /*2dd0*/  IADD3 R40, P6, PT, R40, UR15, RZ ;  /* 0x0000000f28287c10 */ /* 0x000fe4000ffde0ff */
[----:B------:R-:W-:-:S02]  /*2de0*/  IADD3 R82, P5, PT, R82, UR15, RZ ;  /* 0x0000000f52527c10 */ /* 0x000fc4000ffbe0ff */
[----:B------:R-:W-:Y:S02]  /*2df0*/  IADD3 R80, P4, PT, R80, UR15, RZ ;  /* 0x0000000f50507c10 */ /* 0x000fe4000ff9e0ff */
[----:B------:R-:W-:Y:S02]  /*2e00*/  IADD3 R56, P2, PT, R56, UR15, RZ ;  /* 0x0000000f38387c10 */ /* 0x000fe4000ff5e0ff */
[----:B------:R-:W-:Y:S02]  /*2e10*/  IADD3.X R41, PT, PT, R41, UR24, RZ, P6, !PT ;  /* 0x0000001829297c10 */ /* 0x000fe4000b7fe4ff */
[----:B------:R-:W-:Y:S02]  /*2e20*/  IADD3.X R83, PT, PT, R83, UR24, RZ, P5, !PT ;  /* 0x0000001853537c10 */ /* 0x000fe4000affe4ff */
[----:B------:R-:W-:Y:S02]  /*2e30*/  IADD3.X R81, PT, PT, R81, UR24, RZ, P4, !PT ;  /* 0x0000001851517c10 */ /* 0x000fe4000a7fe4ff */
[----:B------:R-:W-:-:S02]  /*2e40*/  IADD3.X R59, PT, PT, R59, UR24, RZ, P2, !PT ;  /* 0x000000183b3b7c10 */ /* 0x000fc400097fe4ff */
[----:B------:R-:W-:Y:S02]  /*2e50*/  IADD3 R58, P6, PT, R58, UR15, RZ ;  /* 0x0000000f3a3a7c10 */ /* 0x000fe4000ffde0ff */
[----:B------:R-:W-:Y:S02]  /*2e60*/  IADD3 R32, P5, PT, R32, UR15, RZ ;  /* 0x0000000f20207c10 */ /* 0x000fe4000ffbe0ff */
[----:B------:R-:W-:Y:S02]  /*2e70*/  IADD3 R30, P4, PT, R30, UR15, RZ ;  /* 0x0000000f1e1e7c10 */ /* 0x000fe4000ff9e0ff */
[----:B------:R-:W-:Y:S02]  /*2e80*/  IADD3 R64, P2, PT, R64, UR14, RZ ;  /* 0x0000000e40407c10 */ /* 0x000fe4000ff5e0ff */
[----:B------:R-:W-:Y:S02]  /*2e90*/  IADD3.X R61, PT, PT, R61, UR24, RZ, P6, !PT ;  /* 0x000000183d3d7c10 */ /* 0x000fe4000b7fe4ff */
[----:B------:R-:W-:-:S02]  /*2ea0*/  IADD3.X R33, PT, PT, R33, UR24, RZ, P5, !PT ;  /* 0x0000001821217c10 */ /* 0x000fc4000affe4ff */
[----:B------:R-:W-:Y:S02]  /*2eb0*/  IADD3.X R31, PT, PT, R31, UR24, RZ, P4, !PT ;  /* 0x000000181f1f7c10 */ /* 0x000fe4000a7fe4ff */
[----:B------:R-:W-:Y:S02]  /*2ec0*/  IADD3.X R67, PT, PT, R67, UR23, RZ, P2, !PT ;  /* 0x0000001743437c10 */ /* 0x000fe400097fe4ff */
[----:B------:R-:W-:Y:S02]  /*2ed0*/  IADD3 R26, P6, PT, R26, UR15, RZ ;  /* 0x0000000f1a1a7c10 */ /* 0x000fe4000ffde0ff */
[----:B------:R-:W-:Y:S02]  /*2ee0*/  IADD3 R72, P5, PT, R72, UR14, RZ ;  /* 0x0000000e48487c10 */ /* 0x000fe4000ffbe0ff */
[----:B------:R-:W-:Y:S02]  /*2ef0*/  IADD3 R28, P4, PT, R28, UR14, RZ ;  /* 0x0000000e1c1c7c10 */ /* 0x000fe4000ff9e0ff */
[----:B------:R-:W-:-:S02]  /*2f00*/  IADD3 R60, P2, PT, R60, UR14, RZ ;  /* 0x0000000e3c3c7c10 */ /* 0x000fc4000ff5e0ff */
        /* <DEDUP_REMOVED lines=28> */
[-C--:B------:R-:W-:Y:S02]  /*30d0*/  ISETP.GE.AND P6, PT, R0, R93.reuse, PT ;  /* 0x0000005d0000720c */ /* 0x080fe40003fc6270 */
[----:B------:R-:W-:-:S02]  /*30e0*/  ISETP.GE.AND P5, PT, R5, R93, PT ;  /* 0x0000005d0500720c */ /* 0x000fc40003fa6270 */
[----:B------:R-:W-:Y:S01]  /*30f0*/  PRMT R125, RZ, 0x7610, R125 ;  /* 0x00007610ff7d7816 */ /* 0x000fe2000000007d */
[----:B0-----:R-:W-:Y:S10]  /*3100*/  @!P3 BRA `(.L_x_8) ;  /* 0x0000002000bcb947 */ /* 0x001ff40003800000 */
.L_x_16:
[-C--:B------:R-:W-:Y:S01]  /*3110*/  ISETP.GE.AND P3, PT, R11, R93.reuse, PT ;  /* 0x0000005d0b00720c */ /* 0x080fe20003f66270 */
[----:B------:R-:W2:Y:S01]  /*3120*/  @!P6 LDG.E.U8 R125, desc[UR20][R6.64] ;  /* 0x00000014067de981 */ /* 0x000ea2000c1e1100 */
[----:B------:R-:W-:Y:S02]  /*3130*/  PRMT R119, RZ, 0x7610, R119 ;  /* 0x00007610ff777816 */ /* 0x000fe40000000077 */
[----:B------:R-:W-:Y:S02]  /*3140*/  ISETP.GE.AND P2, PT, R10, R93, PT ;  /* 0x0000005d0a00720c */ /* 0x000fe40003f46270 */
[----:B------:R-:W-:Y:S02]  /*3150*/  PRMT R123, RZ, 0x7610, R123 ;  /* 0x00007610ff7b7816 */ /* 0x000fe4000000007b */
[----:B------:R-:W-:-:S04]  /*3160*/  PRMT R121, RZ, 0x7610, R121 ;  /* 0x00007610ff797816 */ /* 0x000fc80000000079 */
[----:B------:R-:W3:Y:S04]  /*3170*/  @!P5 LDG.E.U8 R123, desc[UR20][R8.64] ;  /* 0x00000014087bd981 */ /* 0x000ee8000c1e1100 */
[----:B------:R-:W4:Y:S01]  /*3180*/  @!P3 LDG.E.U8 R119, desc[UR20][R14.64] ;  /* 0x000000140e77b981 */ /* 0x000f22000c1e1100 */
[-C--:B------:R-:W-:Y:S02]  /*3190*/  ISETP.GE.AND P3, PT, R44, R93.reuse, PT ;  /* 0x0000005d2c00720c */ /* 0x080fe40003f66270 */
[-C--:B------:R-:W-:Y:S01]  /*31a0*/  ISETP.GE.AND P5, PT, R47, R93.reuse, PT ;  /* 0x0000005d2f00720c */ /* 0x080fe20003fa6270 */
[----:B------:R-:W5:Y:S01]  /*31b0*/  @!P2 LDG.E.U8 R121, desc[UR20][R12.64] ;  /* 0x000000140c79a981 */ /* 0x000f62000c1e1100 */
[----:B------:R-:W-:Y:S02]  /*31c0*/  ISETP.GE.AND P2, PT, R16, R93, PT ;  /* 0x0000005d1000720c */ /* 0x000fe40003f46270 */
[----:B------:R-:W-:-:S02]  /*31d0*/  PRMT R95, RZ, 0x7610, R95 ;  /* 0x00007610ff5f7816 */ /* 0x000fc4000000005f */
[----:B------:R-:W-:-:S05]  /*31e0*/  PRMT R94, RZ, 0x7610, R94 ;  /* 0x00007610ff5e7816 */ /* 0x000fca000000005e */
[----:B------:R-:W-:Y:S02]  /*31f0*/  @!P3 IMAD.MOV.U32 R62, RZ, RZ, R50 ;  /* 0x000000ffff3eb224 */ /* 0x000fe400078e0032 */
[----:B------:R-:W-:Y:S01]  /*3200*/  @!P3 IMAD.MOV.U32 R63, RZ, RZ, R53 ;  /* 0x000000ffff3fb224 */ /* 0x000fe200078e0035 */
[----:B------:R-:W-:Y:S01]  /*3210*/  PRMT R97, RZ, 0x7610, R97 ;  /* 0x00007610ff617816 */ /* 0x000fe20000000061 */
[----:B------:R-:W5:Y:S04]  /*3220*/  @!P2 LDG.E.U8 R94, desc[UR20][R18.64] ;  /* 0x00000014125ea981 */ /* 0x000f68000c1e1100 */
[----:B------:R0:W5:Y:S01]  /*3230*/  @!P3 LDG.E.U8 R95, desc[UR20][R62.64] ;  /* 0x000000143e5fb981 */ /* 0x000162000c1e1100 */
[----:B------:R-:W-:Y:S01]  /*3240*/  ISETP.GE.AND P2, PT, R66, R93, PT ;  /* 0x0000005d4200720c */ /* 0x000fe20003f46270 */
[----:B0-----:R-:W-:-:S02]  /*3250*/  @!P5 IMAD.MOV.U32 R62, RZ, RZ, R52 ;  /* 0x000000ffff3ed224 */ /* 0x001fc400078e0034 */
[----:B------:R-:W-:-:S05]  /*3260*/  @!P5 IMAD.MOV.U32 R63, RZ, RZ, R55 ;  /* 0x000000ffff3fd224 */ /* 0x000fca00078e0037 */
[----:B------:R0:W5:Y:S01]  /*3270*/  @!P5 LDG.E.U8 R97, desc[UR20][R62.64] ;  /* 0x000000143e61d981 */ /* 0x000162000c1e1100 */
[-C--:B------:R-:W-:Y:S02]  /*3280*/  ISETP.GE.AND P5, PT, R54, R93.reuse, PT ;  /* 0x0000005d3600720c */ /* 0x080fe40003fa6270 */
[-C--:B------:R-:W-:Y:S02]  /*3290*/  ISETP.GE.AND P4, PT, R17, R93.reuse, PT ;  /* 0x0000005d1100720c */ /* 0x080fe40003f86270 */
[----:B------:R-:W-:Y:S02]  /*32a0*/  ISETP.GE.AND P3, PT, R22, R93, PT ;  /* 0x0000005d1600720c */ /* 0x000fe40003f66270 */
[----:B------:R-:W-:Y:S02]  /*32b0*/  PRMT R100, RZ, 0x7610, R100 ;  /* 0x00007610ff647816 */ /* 0x000fe40000000064 */
[----:B------:R-:W-:Y:S02]  /*32c0*/  PRMT R98, RZ, 0x7610, R98 ;  /* 0x00007610ff627816 */ /* 0x000fe40000000062 */
[----:B------:R-:W-:-:S02]  /*32d0*/  PRMT R102, RZ, 0x7610, R102 ;  /* 0x00007610ff667816 */ /* 0x000fc40000000066 */
[----:B------:R-:W-:Y:S01]  /*32e0*/  PRMT R99, RZ, 0x7610, R99 ;  /* 0x00007610ff637816 */ /* 0x000fe20000000063 */
[----:B------:R-:W5:Y:S01]  /*32f0*/  @!P2 LDG.E.U8 R100, desc[UR20][R70.64] ;  /* 0x000000144664a981 */ /* 0x000f62000c1e1100 */
[----:B0-----:R-:W-:Y:S01]  /*3300*/  @!P5 IMAD.MOV.U32 R62, RZ, RZ, R60 ;  /* 0x000000ffff3ed224 */ /* 0x001fe200078e003c */
[-C--:B------:R-:W-:Y:S01]  /*3310*/  ISETP.GE.AND P2, PT, R57, R93.reuse, PT ;  /* 0x0000005d3900720c */ /* 0x080fe20003f46270 */
[----:B------:R-:W-:Y:S01]  /*3320*/  @!P5 IMAD.MOV.U32 R63, RZ, RZ, R65 ;  /* 0x000000ffff3fd224 */ /* 0x000fe200078e0041 */
[----:B------:R-:W5:Y:S01]  /*3330*/  @!P4 LDG.E.U8 R98, desc[UR20][R20.64] ;  /* 0x000000141462c981 */ /* 0x000f62000c1e1100 */
[-C--:B------:R-:W-:Y:S02]  /*3340*/  ISETP.GE.AND P6, PT, R69, R93.reuse, PT ;  /* 0x0000005d4500720c */ /* 0x080fe40003fc6270 */
[-C--:B------:R-:W-:Y:S01]  /*3350*/  ISETP.GE.AND P4, PT, R78, R93.reuse, PT ;  /* 0x0000005d4e00720c */ /* 0x080fe20003f86270 */
[----:B------:R-:W5:Y:S01]  /*3360*/  @!P3 LDG.E.U8 R102, desc[UR20][R24.64] ;  /* 0x000000141866b981 */ /* 0x000f62000c1e1100 */
[----:B------:R-:W-:-:S03]  /*3370*/  ISETP.GE.AND P3, PT, R43, R93, PT ;  /* 0x0000005d2b00720c */ /* 0x000fc60003f66270 */
[----:B------:R0:W5:Y:S01]  /*3380*/  @!P5 LDG.E.U8 R99, desc[UR20][R62.64] ;  /* 0x000000143e63d981 */ /* 0x000162000c1e1100 */
[-C--:B------:R-:W-:Y:S02]  /*3390*/  ISETP.GE.AND P5, PT, R68, R93.reuse, PT ;  /* 0x0000005d4400720c */ /* 0x080fe40003fa6270 */
[----:B------:R-:W-:Y:S02]  /*33a0*/  PRMT R96, RZ, 0x7610, R96 ;  /* 0x00007610ff607816 */ /* 0x000fe40000000060 */
[----:B------:R-:W-:Y:S02]  /*33b0*/  PRMT R104, RZ, 0x7610, R104 ;  /* 0x00007610ff687816 */ /* 0x000fe40000000068 */
[----:B------:R-:W-:Y:S02]  /*33c0*/  PRMT R106, RZ, 0x7610, R106 ;  /* 0x00007610ff6a7816 */ /* 0x000fe4000000006a */
[----:B------:R-:W-:Y:S01]  /*33d0*/  PRMT R101, RZ, 0x7610, R101 ;  /* 0x00007610ff657816 */ /* 0x000fe20000000065 */
[----:B0-----:R-:W-:Y:S01]  /*33e0*/  @!P2 IMAD.MOV.U32 R62, RZ, RZ, R64 ;  /* 0x000000ffff3ea224 */ /* 0x001fe200078e0040 */
[----:B------:R-:W-:Y:S01]  /*33f0*/  PRMT R108, RZ, 0x7610, R108 ;  /* 0x00007610ff6c7816 */ /* 0x000fe2000000006c */
[----:B------:R-:W-:Y:S01]  /*3400*/  @!P2 IMAD.MOV.U32 R63, RZ, RZ, R67 ;  /* 0x000000ffff3fa224 */ /* 0x000fe200078e0043 */
[----:B------:R-:W5:Y:S04]  /*3410*/  @!P6 LDG.E.U8 R96, desc[UR20][R74.64] ;  /* 0x000000144a60e981 */ /* 0x000f68000c1e1100 */
[----:B------:R-:W5:Y:S04]  /*3420*/  @!P4 LDG.E.U8 R104, desc[UR20][R76.64] ;  /* 0x000000144c68c981 */ /* 0x000f68000c1e1100 */
[----:B------:R-:W5:Y:S04]  /*3430*/  @!P3 LDG.E.U8 R106, desc[UR20][R28.64] ;  /* 0x000000141c6ab981 */ /* 0x000f68000c1e1100 */
[----:B------:R0:W5:Y:S04]  /*3440*/  @!P2 LDG.E.U8 R101, desc[UR20][R62.64] ;  /* 0x000000143e65a981 */ /* 0x000168000c1e1100 */
[----:B------:R-:W5:Y:S01]  /*3450*/  @!P5 LDG.E.U8 R108, desc[UR20][R72.64] ;  /* 0x00000014486cd981 */ /* 0x000f62000c1e1100 */
[----:B------:R-:W-:Y:S01]  /*3460*/  BAR.SYNC.DEFER_BLOCKING 0x0 ;  /* 0x0000000000007b1d */ /* 0x000fe20000010000 */
[----:B------:R-:W-:-:S02]  /*3470*/  ISETP.GE.AND P4, PT, R23, R93, PT ;  /* 0x0000005d1700720c */ /* 0x000fc40003f86270 */
[----:B------:R-:W-:Y:S02]  /*3480*/  PRMT R115, RZ, 0x7610, R115 ;  /* 0x00007610ff737816 */ /* 0x000fe40000000073 */
[----:B------:R-:W-:-:S09]  /*3490*/  PRMT R117, RZ, 0x7610, R117 ;  /* 0x00007610ff757816 */ /* 0x000fd20000000075 */
[----:B0-----:R-:W-:Y:S02]  /*34a0*/  @!P4 IMAD.MOV.U32 R62, RZ, RZ, R42 ;  /* 0x000000ffff3ec224 */ /* 0x001fe400078e002a */
[----:B------:R-:W-:Y:S01]  /*34b0*/  @!P4 IMAD.MOV.U32 R63, RZ, RZ, R45 ;  /* 0x000000ffff3fc224 */ /* 0x000fe200078e002d */
[----:B------:R-:W-:-:S04]  /*34c0*/  PRMT R110, RZ, 0x7610, R110 ;  /* 0x00007610ff6e7816 */ /* 0x000fc8000000006e */
[----:B------:R0:W5:Y:S02]  /*34d0*/  @!P4 LDG.E.U8 R115, desc[UR20][R62.64] ;  /* 0x000000143e73c981 */ /* 0x000164000c1e1100 */
[----:B0-----:R-:W-:Y:S02]  /*34e0*/  @!P4 IMAD.MOV.U32 R62, RZ, RZ, R48 ;  /* 0x000000ffff3ec224 */ /* 0x001fe400078e0030 */
[----:B------:R-:W-:-:S05]  /*34f0*/  @!P4 IMAD.MOV.U32 R63, RZ, RZ, R51 ;  /* 0x000000ffff3fc224 */ /* 0x000fca00078e0033 */
[----:B------:R0:W5:Y:S01]  /*3500*/  @!P4 LDG.E.U8 R117, desc[UR20][R62.64] ;  /* 0x000000143e75c981 */ /* 0x000162000c1e1100 */
[----:B------:R-:W-:Y:S01]  /*3510*/  PRMT R112, RZ, 0x7610, R112 ;  /* 0x00007610ff707816 */ /* 0x000fe20000000070 */
        /* <DEDUP_REMOVED lines=23> */
[----:B------:R-:W-:Y:S02]  /*3690*/  PRMT R103, RZ, 0x7610, R103 ;  /* 0x00007610ff677816 */ /* 0x000fe40000000067 */
[----:B------:R-:W-:Y:S02]  /*36a0*/  PRMT R105, RZ, 0x7610, R105 ;  /* 0x00007610ff697816 */ /* 0x000fe40000000069 */
[----:B------:R-:W-:Y:S02]  /*36b0*/  PRMT R107, RZ, 0x7610, R107 ;  /* 0x00007610ff6b7816 */ /* 0x000fe4000000006b */
[----:B------:R-:W-:Y:S01]  /*36c0*/  PRMT R109, RZ, 0x7610, R109 ;  /* 0x00007610ff6d7816 */ /* 0x000fe2000000006d */
[----:B------:R-:W5:Y:S01]  /*36d0*/  @!P4 LDG.E.U8 R103, desc[UR20][R26.64] ;  /* 0x000000141a67c981 */ /* 0x000f62000c1e1100 */
[----:B0-----:R-:W-:Y:S02]  /*36e0*/  @!P4 IMAD.MOV.U32 R62, RZ, RZ, R86 ;  /* 0x000000ffff3ec224 */ /* 0x001fe400078e0056 */
[----:B------:R-:W-:Y:S01]  /*36f0*/  @!P4 IMAD.MOV.U32 R63, RZ, RZ, R87 ;  /* 0x000000ffff3fc224 */ /* 0x000fe200078e0057 */
[----:B------:R-:W-:Y:S01]  /*3700*/  PRMT R111, RZ, 0x7610, R111 ;  /* 0x00007610ff6f7816 */ /* 0x000fe2000000006f */
[----:B------:R-:W5:Y:S01]  /*3710*/  @!P4 LDG.E.U8 R105, desc[UR20][R30.64] ;  /* 0x000000141e69c981 */ /* 0x000f62000c1e1100 */
[----:B------:R-:W-:-:S02]  /*3720*/  PRMT R113, RZ, 0x7610, R113 ;  /* 0x00007610ff717816 */ /* 0x000fc40000000071 */
[----:B------:R-:W-:Y:S01]  /*3730*/  PRMT R124, RZ, 0x7610, R124 ;  /* 0x00007610ff7c7816 */ /* 0x000fe2000000007c */
[----:B------:R0:W5:Y:S04]  /*3740*/  @!P4 LDG.E.U8 R122, desc[UR20][R62.64] ;  /* 0x000000143e7ac981 */ /* 0x000168000c1e1100 */
[----:B------:R-:W5:Y:S04]  /*3750*/  @!P4 LDG.E.U8 R107, desc[UR20][R32.64] ;  /* 0x00000014206bc981 */ /* 0x000f68000c1e1100 */
[----:B------:R-:W5:Y:S01]  /*3760*/  @!P4 LDG.E.U8 R109, desc[UR20][R34.64] ;  /* 0x00000014226dc981 */ /* 0x000f62000c1e1100 */
[----:B0-----:R-:W-:-:S02]  /*3770*/  @!P4 IMAD.MOV.U32 R62, RZ, RZ, R88 ;  /* 0x000000ffff3ec224 */ /* 0x001fc400078e0058 */
[----:B------:R-:W-:Y:S01]  /*3780*/  @!P4 IMAD.MOV.U32 R63, RZ, RZ, R89 ;  /* 0x000000ffff3fc224 */ /* 0x000fe200078e0059 */
[----:B------:R-:W5:Y:S04]  /*3790*/  @!P4 LDG.E.U8 R111, desc[UR20][R38.64] ;  /* 0x00000014266fc981 */ /* 0x000f68000c1e1100 */
[----:B------:R-:W5:Y:S04]  /*37a0*/  @!P4 LDG.E.U8 R113, desc[UR20][R40.64] ;  /* 0x000000142871c981 */ /* 0x000f68000c1e1100 */
[----:B------:R-:W5:Y:S04]  /*37b0*/  @!P4 LDG.E.U8 R124, desc[UR20][R62.64] ;  /* 0x000000143e7cc981 */ /* 0x000f68000c1e1100 */
[----:B--2---:R0:W-:Y:S04]  /*37c0*/  STS.U8 [R2+UR18+0x1000], R125 ;  /* 0x0010007d02007988 */ /* 0x0041e80008000012 */
[----:B---3--:R0:W-:Y:S04]  /*37d0*/  STS.U8 [R2+UR18+0x1200], R123 ;  /* 0x0012007b02007988 */ /* 0x0081e80008000012 */
[----:B----4-:R0:W-:Y:S04]  /*37e0*/  STS.U8 [R2+UR18+0x1600], R119 ;  /* 0x0016007702007988 */ /* 0x0101e80008000012 */
[----:B-----5:R0:W-:Y:S04]  /*37f0*/  STS.U8 [R2+UR18+0x1400], R121 ;  /* 0x0014007902007988 */ /* 0x0201e80008000012 */
[----:B------:R0:W-:Y:S01]  /*3800*/  STS.U8 [R79+UR18+0x1080], R94 ;  /* 0x0010805e4f007988 */ /* 0x0001e20008000012 */
[----:B------:R-:W-:Y:S01]  /*3810*/  ULEA UR13, UR17, UR18, 0x3 ;  /* 0x00000012110d7291 */ /* 0x000fe2000f8e18ff */
[----:B------:R-:W-:-:S03]  /*3820*/  UMOV UR4, UR5 ;  /* 0x0000000500047c82 */ /* 0x000fc60008000000 */
[----:B------:R-:W-:Y:S01]  /*3830*/  UIADD3 UR13, UPT, UPT, UR13, 0x2000, URZ ;  /* 0x000020000d0d7890 */ /* 0x000fe2000fffe0ff */
        /* <DEDUP_REMOVED lines=27> */
[----:B------:R1:W-:Y:S06]  /*39f0*/  MEMBAR.ALL.CTA ;  /* 0x0000000000007992 */ /* 0x0003ec0000008000 */
[----:B-1----:R-:W1:Y:S02]  /*3a00*/  FENCE.VIEW.ASYNC.S ;  /* 0x00000000000073c6 */ /* 0x002e640000000000 */
[----:B-1----:R-:W-:Y:S06]  /*3a10*/  BAR.SYNC.DEFER_BLOCKING 0x0 ;  /* 0x0000000000007b1d */ /* 0x002fec0000010000 */
[----:B------:R-:W-:Y:S05]  /*3a20*/  @P0 BRA `(.L_x_9) ;  /* 0x00000000002c0947 */ /* 0x000fea0003800000 */
[----:B------:R-:W-:Y:S01]  /*3a30*/  UMOV UR6, UR13 ;  /* 0x0000000d00067c82 */ /* 0x000fe20008000000 */
[----:B------:R-:W-:Y:S01]  /*3a40*/  UMOV UR7, URZ ;  /* 0x000000ff00077c82 */ /* 0x000fe20008000000 */
[----:B------:R-:W-:Y:S01]  /*3a50*/  UMOV UR9, 0x80004020 ;  /* 0x8000402000097882 */ /* 0x000fe20000000000 */
[----:B------:R-:W-:Y:S01]  /*3a60*/  UMOV UR10, UR16 ;  /* 0x00000010000a7c82 */ /* 0x000fe20008000000 */
[----:B------:R-:W-:Y:S01]  /*3a70*/  UMOV UR11, 0xc0004010 ;  /* 0xc0004010000b7882 */ /* 0x000fe20000000000 */
[----:B------:R-:W-:Y:S01]  /*3a80*/  UMOV UR26, 0x0 ;  /* 0x00000000001a7882 */ /* 0x000fe20000000000 */
[----:B------:R-:W-:Y:S01]  /*3a90*/  UMOV UR27, 0x4108010 ;  /* 0x04108010001b7882 */ /* 0x000fe20000000000 */
[----:B------:R-:W-:Y:S01]  /*3aa0*/  UMOV UR5, UR6 ;  /* 0x0000000600057c82 */ /* 0x000fe20008000000 */
[----:B------:R1:W-:Y:S01]  /*3ab0*/  UTCQMMA gdesc[UR8], gdesc[UR10], tmem[UR19], tmem[UR26], idesc[UR27], UPT ;  /* 0x00ff1a0a080075ea */ /* 0x0003e2000b800313 */
[----:B------:R1:W-:Y:S01]  /*3ac0*/  UTCBAR [UR5], URZ ;  /* 0x000000ff050073e9 */ /* 0x0003e200080000ff */
[----:B------:R-:W-:-:S02]  /*3ad0*/  NOP ;  /* 0x0000000000007918 */ /* 0x000fc40000000000 */
.L_x_9:
[----:B------:R-:W-:Y:S01]  /*3ae0*/  VIADD R92, R92, 0xffffffff ;  /* 0xffffffff5c5c7836 */ /* 0x000fe20000000000 */
[----:B------:R-:W-:Y:S01]  /*3af0*/  UIADD3 UR17, UPT, UPT, UR17, 0x1, URZ ;  /* 0x0000000111117890 */ /* 0x000fe2000fffe0ff */
[----:B------:R-:W-:Y:S02]  /*3b00*/  IMAD.U32 R62, RZ, RZ, UR4 ;  /* 0x00000004ff3e7e24 */ /* 0x000fe4000f8e00ff */
[----:B------:R-:W-:Y:S01]  /*3b10*/  VIADD R93, R93, 0xffffffe0 ;  /* 0xffffffe05d5d7836 */ /* 0x000fe20000000000 */
[----:B------:R-:W-:Y:S01]  /*3b20*/  ISETP.NE.U32.AND P2, PT, R92, RZ, PT ;  /* 0x000000ff5c00720c */ /* 0x000fe20003f45070 */
[----:B------:R-:W-:-:S04]  /*3b30*/  UISETP.GT.AND UP1, UPT, UR17, 0x1, UPT ;  /* 0x000000011100788c */ /* 0x000fc8000bf24270 */
[----:B-1----:R-:W-:Y:S02]  /*3b40*/  USEL UR5, URZ, 0x1, !UP1 ;  /* 0x00000001ff057887 */ /* 0x002fe4000c800000 */
[----:B------:R-:W-:Y:S02]  /*3b50*/  USEL UR17, UR17, URZ, !UP1 ;  /* 0x000000ff11117287 */ /* 0x000fe4000c800000 */
[----:B------:R-:W-:-:S04]  /*3b60*/  ULOP3.LUT UR5, UR4, UR5, URZ, 0x3c, !UPT ;  /* 0x0000000504057292 */ /* 0x000fc8000f8e3cff */
[----:B------:R-:W-:Y:S08]  /*3b70*/  @P2 BRA `(.L_x_10) ;  /* 0xfffffff0004c2947 */ /* 0x000ff0000383ffff */
.L_x_7:
[----:B------:R-:W-:-:S13]  /*3b80*/  ISETP.GE.AND P0, PT, R4, 0x20, PT ;  /* 0x000000200400780c */ /* 0x000fda0003f06270 */
[----:B------:R-:W-:Y:S05]  /*3b90*/  @!P0 BRA `(.L_x_11) ;  /* 0x0000000000108947 */ /* 0x000fea0003800000 */
[----:B------:R-:W-:-:S06]  /*3ba0*/  USHF.L.U32 UR4, UR4, 0x1f, URZ ;  /* 0x0000001f04047899 */ /* 0x000fcc00080006ff */
[----:B------:R-:W-:-:S04]  /*3bb0*/  IMAD.U32 R4, RZ, RZ, UR4 ;  /* 0x00000004ff047e24 */ /* 0x000fc8000f8e00ff */
[----:B------:R-:W1:Y:S02]  /*3bc0*/  SYNCS.PHASECHK.TRANS64.TRYWAIT P0, [UR13], R4 ;  /* 0x00000004ff0075a7 */ /* 0x000e64000800110d */
[----:B-1----:R-:W-:Y:S05]  /*3bd0*/  @!P0 BRA `(.L_x_12) ;  /* 0x0000001800148947 */ /* 0x002fea0003800000 */
.L_x_11:
[----:B------:R-:W-:Y:S01]  /*3be0*/  BAR.SYNC.DEFER_BLOCKING 0x0 ;  /* 0x0000000000007b1d */ /* 0x000fe20000010000 */
[C---:B------:R-:W-:Y:S02]  /*3bf0*/  IMAD.SHL.U32 R38, R37.reuse, 0x10, RZ ;  /* 0x0000001025267824 */ /* 0x040fe400078e00ff */
[C---:B------:R-:W-:Y:S02]  /*3c00*/  IMAD.SHL.U32 R39, R37.reuse, 0x80, RZ ;  /* 0x0000008025277824 */ /* 0x040fe400078e00ff */
[----:B------:R-:W-:Y:S01]  /*3c10*/  IMAD.SHL.U32 R37, R37, 0x8, RZ ;  /* 0x0000000825257824 */ /* 0x000fe200078e00ff */
[----:B------:R-:W-:Y:S01]  /*3c20*/  LOP3.LUT R38, R38, 0xf0, RZ, 0xc0, !PT ;  /* 0x000000f026267812 */ /* 0x000fe200078ec0ff */
[----:B------:R-:W1:Y:S01]  /*3c30*/  LDCU.128 UR8, c[0x0][0x390] ;  /* 0x00007200ff0877ac */ /* 0x000e620008000c00 */
[----:B------:R-:W-:Y:S02]  /*3c40*/  LOP3.LUT R39, R39, 0x800, RZ, 0xc0, !PT ;  /* 0x0000080027277812 */ /* 0x000fe400078ec0ff */
[----:B------:R-:W-:Y:S01]  /*3c50*/  LOP3.LUT R37, R37, 0x300, RZ, 0xc0, !PT ;  /* 0x0000030025257812 */ /* 0x000fe200078ec0ff */
[----:B------:R-:W2:Y:S01]  /*3c60*/  LDCU UR4, c[0x0][0x3b4] ;  /* 0x00007680ff0477ac */ /* 0x000ea20008000800 */
[----:B------:R-:W-:-:S05]  /*3c70*/  IADD3 R38, PT, PT, R38, UR18, R39 ;  /* 0x0000001226267c10 */ /* 0x000fca000fffe027 */
[----:B------:R-:W-:Y:S01]  /*3c80*/  IMAD.IADD R37, R37, 0x1, R38 ;  /* 0x0000000125257824 */ /* 0x000fe200078e0226 */
[----:B------:R-:W3:Y:S02]  /*3c90*/  @!P1 SYNCS.CCTL.IV [UR18+0x2000] ;  /* 0x00200000ff0099b1 */ /* 0x000ee40008000012 */
[----:B---3--:R-:W-:Y:S01]  /*3ca0*/  BAR.SYNC.DEFER_BLOCKING 0x0 ;  /* 0x0000000000007b1d */ /* 0x008fe20000010000 */
[----:B-1----:R-:W-:-:S05]  /*3cb0*/  ISETP.GE.AND P0, PT, R3, UR10, PT ;  /* 0x0000000a03007c0c */ /* 0x002fca000bf06270 */
[----:B------:R-:W-:Y:S01]  /*3cc0*/  LDTM.16dp32bit_t0_t15.x32 R4, tmem[UR12] ;  /* 0x0000000c000479ee */ /* 0x000fe20008a80000 */
[----:B------:R-:W1:Y:S01]  /*3cd0*/  LDTM.16dp32bit_t16_t31.x32 R4, tmem[UR12+0x20] ;  /* 0x0000200c000479ee */ /* 0x000e620008aa0000 */
[----:B------:R-:W3:Y:S01]  /*3ce0*/  @!P1 SYNCS.CCTL.IV [UR18+0x2008] ;  /* 0x00200800ff0099b1 */ /* 0x000ee20008000012 */
[----:B------:R-:W-:Y:S01]  /*3cf0*/  NOP ;  /* 0x0000000000007918 */ /* 0x000fe20000000000 */
[----:B-1----:R-:W-:Y:S02]  /*3d00*/  F2FP.SATFINITE.E4M3.F32.PACK_AB_MERGE_C R4, R5, R4, RZ ;  /* 0x000000040504723e */ /* 0x002fe400048070ff */
[----:B------:R-:W-:Y:S02]  /*3d10*/  F2FP.SATFINITE.E4M3.F32.PACK_AB_MERGE_C R6, R7, R6, RZ ;  /* 0x000000060706723e */ /* 0x000fe400048070ff */
[----:B------:R-:W-:Y:S02]  /*3d20*/  F2FP.SATFINITE.E4M3.F32.PACK_AB_MERGE_C R8, R9, R8, RZ ;  /* 0x000000080908723e */ /* 0x000fe400048070ff */
[----:B------:R-:W-:-:S02]  /*3d30*/  F2FP.SATFINITE.E4M3.F32.PACK_AB_MERGE_C R12, R13, R12, RZ ;  /* 0x0000000c0d0c723e */ /* 0x000fc400048070ff */
[----:B------:R-:W-:Y:S02]  /*3d40*/  F2FP.SATFINITE.E4M3.F32.PACK_AB_MERGE_C R14, R15, R14, RZ ;  /* 0x0000000e0f0e723e */ /* 0x000fe400048070ff */
[----:B------:R-:W-:Y:S02]  /*3d50*/  F2FP.SATFINITE.E4M3.F32.PACK_AB_MERGE_C R16, R17, R16, RZ ;  /* 0x000000101110723e */ /* 0x000fe400048070ff */
[----:B------:R-:W-:Y:S02]  /*3d60*/  F2FP.SATFINITE.E4M3.F32.PACK_AB_MERGE_C R20, R21, R20, RZ ;  /* 0x000000141514723e */ /* 0x000fe400048070ff */
[----:B------:R-:W-:Y:S02]  /*3d70*/  F2FP.SATFINITE.E4M3.F32.PACK_AB_MERGE_C R22, R23, R22, RZ ;  /* 0x000000161716723e */ /* 0x000fe400048070ff */
[----:B------:R-:W-:Y:S02]  /*3d80*/  F2FP.SATFINITE.E4M3.F32.PACK_AB_MERGE_C R24, R25, R24, RZ ;  /* 0x000000181918723e */ /* 0x000fe400048070ff */
[----:B------:R-:W-:-:S02]  /*3d90*/  F2FP.SATFINITE.E4M3.F32.PACK_AB_MERGE_C R18, R19, R18, RZ ;  /* 0x000000121312723e */ /* 0x000fc400048070ff */
[----:B------:R-:W-:Y:S02]  /*3da0*/  F2FP.SATFINITE.E4M3.F32.PACK_AB_MERGE_C R26, R27, R26, RZ ;  /* 0x0000001a1b1a723e */ /* 0x000fe400048070ff */
[----:B------:R-:W-:Y:S02]  /*3db0*/  F2FP.SATFINITE.E4M3.F32.PACK_AB_MERGE_C R28, R29, R28, RZ ;  /* 0x0000001c1d1c723e */ /* 0x000fe400048070ff */
[----:B------:R-:W-:Y:S02]  /*3dc0*/  LOP3.LUT R19, R4, 0xffff, RZ, 0xc0, !PT ;  /* 0x0000ffff04137812 */ /* 0x000fe400078ec0ff */
[----:B------:R-:W-:Y:S02]  /*3dd0*/  LOP3.LUT R38, R6, 0xffff, RZ, 0xc0, !PT ;  /* 0x0000ffff06267812 */ /* 0x000fe400078ec0ff */
[----:B------:R-:W-:Y:S02]  /*3de0*/  LOP3.LUT R21, R8, 0xffff, RZ, 0xc0, !PT ;  /* 0x0000ffff08157812 */ /* 0x000fe400078ec0ff */
[----:B------:R-:W-:-:S02]  /*3df0*/  LOP3.LUT R23, R12, 0xffff, RZ, 0xc0, !PT ;  /* 0x0000ffff0c177812 */ /* 0x000fc400078ec0ff */
[----:B------:R-:W-:Y:S02]  /*3e00*/  LOP3.LUT R14, R14, 0xffff, RZ, 0xc0, !PT ;  /* 0x0000ffff0e0e7812 */ /* 0x000fe400078ec0ff */
[----:B------:R-:W-:Y:S02]  /*3e10*/  LOP3.LUT R25, R16, 0xffff, RZ, 0xc0, !PT ;  /* 0x0000ffff10197812 */ /* 0x000fe400078ec0ff */
[----:B------:R-:W-:Y:S02]  /*3e20*/  LOP3.LUT R20, R20, 0xffff, RZ, 0xc0, !PT ;  /* 0x0000ffff14147812 */ /* 0x000fe400078ec0ff */
[----:B------:R-:W-:Y:S02]  /*3e30*/  LOP3.LUT R27, R22, 0xffff, RZ, 0xc0, !PT ;  /* 0x0000ffff161b7812 */ /* 0x000fe400078ec0ff */
[----:B------:R-:W-:Y:S02]  /*3e40*/  LOP3.LUT R29, R24, 0xffff, RZ, 0xc0, !PT ;  /* 0x0000ffff181d7812 */ /* 0x000fe400078ec0ff */
[----:B------:R-:W-:-:S02]  /*3e50*/  F2FP.SATFINITE.E4M3.F32.PACK_AB_MERGE_C R30, R31, R30, RZ ;  /* 0x0000001e1f1e723e */ /* 0x000fc400048070ff */
[----:B------:R-:W-:Y:S02]  /*3e60*/  F2FP.SATFINITE.E4M3.F32.PACK_AB_MERGE_C R32, R33, R32, RZ ;  /* 0x000000202120723e */ /* 0x000fe400048070ff */
[--C-:B------:R-:W-:Y:S02]  /*3e70*/  PRMT R4, R21, 0x3340, R0.reuse ;  /* 0x0000334015047816 */ /* 0x100fe40000000000 */
[--C-:B------:R-:W-:Y:S02]  /*3e80*/  PRMT R6, R25, 0x3340, R0.reuse ;  /* 0x0000334019067816 */ /* 0x100fe40000000000 */
[----:B------:R-:W-:Y:S02]  /*3e90*/  PRMT R8, R29, 0x3340, R0 ;  /* 0x000033401d087816 */ /* 0x000fe40000000000 */
[----:B------:R-:W-:Y:S02]  /*3ea0*/  PRMT R5, R19, 0x3340, R38 ;  /* 0x0000334013057816 */ /* 0x000fe40000000026 */
[----:B------:R-:W-:-:S02]  /*3eb0*/  PRMT R7, R23, 0x3340, R14 ;  /* 0x0000334017077816 */ /* 0x000fc4000000000e */
[----:B------:R-:W-:Y:S02]  /*3ec0*/  PRMT R9, R20, 0x3340, R27 ;  /* 0x0000334014097816 */ /* 0x000fe4000000001b */
[----:B------:R-:W-:Y:S02]  /*3ed0*/  F2FP.SATFINITE.E4M3.F32.PACK_AB_MERGE_C R10, R11, R10, RZ ;  /* 0x0000000a0b0a723e */ /* 0x000fe400048070ff */
[----:B------:R-:W-:Y:S02]  /*3ee0*/  LOP3.LUT R28, R28, 0xffff, RZ, 0xc0, !PT ;  /* 0x0000ffff1c1c7812 */ /* 0x000fe400078ec0ff */
[----:B------:R-:W-:Y:S02]  /*3ef0*/  LOP3.LUT R31, R30, 0xffff, RZ, 0xc0, !PT ;  /* 0x0000ffff1e1f7812 */ /* 0x000fe400078ec0ff */
[----:B------:R-:W-:Y:S02]  /*3f00*/  LOP3.LUT R33, R32, 0xffff, RZ, 0xc0, !PT ;  /* 0x0000ffff20217812 */ /* 0x000fe400078ec0ff */
[----:B------:R-:W-:-:S02]  /*3f10*/  PRMT R11, R5, 0x5410, R4 ;  /* 0x00005410050b7816 */ /* 0x000fc40000000004 */
[----:B------:R-:W-:Y:S02]  /*3f20*/  PRMT R17, R7, 0x5410, R6 ;  /* 0x0000541007117816 */ /* 0x000fe40000000006 */
[----:B------:R-:W-:Y:S02]  /*3f30*/  PRMT R13, R9, 0x5410, R8 ;  /* 0x00005410090d7816 */ /* 0x000fe40000000008 */
[----:B------:R-:W-:Y:S02]  /*3f40*/  SHF.R.U32.HI R4, RZ, 0x8, R19 ;  /* 0x00000008ff047819 */ /* 0x000fe40000011613 */
[----:B------:R-:W-:Y:S02]  /*3f50*/  SHF.R.U32.HI R5, RZ, 0x8, R38 ;  /* 0x00000008ff057819 */ /* 0x000fe40000011626 */
[----:B------:R-:W-:Y:S02]  /*3f60*/  SHF.R.U32.HI R6, RZ, 0x8, R21 ;  /* 0x00000008ff067819 */ /* 0x000fe40000011615 */
[----:B------:R-:W-:-:S02]  /*3f70*/  SHF.R.U32.HI R7, RZ, 0x8, R23 ;  /* 0x00000008ff077819 */ /* 0x000fc40000011617 */
[----:B------:R-:W-:Y:S02]  /*3f80*/  SHF.R.U32.HI R8, RZ, 0x8, R14 ;  /* 0x00000008ff087819 */ /* 0x000fe4000001160e */
[----:B------:R-:W-:Y:S02]  /*3f90*/  SHF.R.U32.HI R9, RZ, 0x8, R25 ;  /* 0x00000008ff097819 */ /* 0x000fe40000011619 */
[----:B------:R-:W-:Y:S02]  /*3fa0*/  PRMT R12, R33, 0x3340, R0 ;  /* 0x00003340210c7816 */ /* 0x000fe40000000000 */
[----:B------:R-:W-:Y:S02]  /*3fb0*/  PRMT R15, R28, 0x3340, R31 ;  /* 0x000033401c0f7816 */ /* 0x000fe4000000001f */
[----:B------:R-:W-:Y:S02]  /*3fc0*/  LOP3.LUT R4, R4, 0xffff, RZ, 0xc0, !PT ;  /* 0x0000ffff04047812 */ /* 0x000fe400078ec0ff */
[----:B------:R-:W-:-:S02]  /*3fd0*/  LOP3.LUT R5, R5, 0xffff, RZ, 0xc0, !PT ;  /* 0x0000ffff05057812 */ /* 0x000fc400078ec0ff */
[----:B------:R-:W-:Y:S02]  /*3fe0*/  LOP3.LUT R6, R6, 0xffff, RZ, 0xc0, !PT ;  /* 0x0000ffff06067812 */ /* 0x000fe400078ec0ff */
[----:B------:R-:W-:Y:S02]  /*3ff0*/  LOP3.LUT R7, R7, 0xffff, RZ, 0xc0, !PT ;  /* 0x0000ffff07077812 */ /* 0x000fe400078ec0ff */
[----:B------:R-:W-:Y:S02]  /*4000*/  LOP3.LUT R8, R8, 0xffff, RZ, 0xc0, !PT ;  /* 0x0000ffff08087812 */ /* 0x000fe400078ec0ff */
[----:B------:R-:W-:Y:S02]  /*4010*/  LOP3.LUT R9, R9, 0xffff, RZ, 0xc0, !PT ;  /* 0x0000ffff09097812 */ /* 0x000fe400078ec0ff */
[----:B------:R-:W-:Y:S02]  /*4020*/  PRMT R15, R15, 0x5410, R12 ;  /* 0x000054100f0f7816 */ /* 0x000fe4000000000c */
[----:B------:R-:W-:-:S02]  /*4030*/  PRMT R19, R4, 0x3340, R5 ;  /* 0x0000334004137816 */ /* 0x000fc40000000005 */
[----:B------:R-:W-:Y:S02]  /*4040*/  PRMT R12, R6, 0x3340, R1 ;  /* 0x00003340060c7816 */ /* 0x000fe40000000001 */
[----:B------:R-:W-:Y:S02]  /*4050*/  PRMT R21, R7, 0x3340, R8 ;  /* 0x0000334007157816 */ /* 0x000fe40000000008 */
[----:B------:R-:W-:Y:S02]  /*4060*/  PRMT R14, R9, 0x3340, R0 ;  /* 0x00003340090e7816 */ /* 0x000fe40000000000 */
[----:B------:R-:W-:Y:S02]  /*4070*/  SHF.R.U32.HI R4, RZ, 0x8, R20 ;  /* 0x00000008ff047819 */ /* 0x000fe40000011614 */
[----:B------:R-:W-:Y:S02]  /*4080*/  SHF.R.U32.HI R5, RZ, 0x8, R27 ;  /* 0x00000008ff057819 */ /* 0x000fe4000001161b */
[----:B------:R-:W-:-:S02]  /*4090*/  SHF.R.U32.HI R6, RZ, 0x8, R29 ;  /* 0x00000008ff067819 */ /* 0x000fc4000001161d */
[----:B------:R-:W-:Y:S02]  /*40a0*/  SHF.R.U32.HI R7, RZ, 0x8, R28 ;  /* 0x00000008ff077819 */ /* 0x000fe4000001161c */
[----:B------:R-:W-:Y:S02]  /*40b0*/  SHF.R.U32.HI R8, RZ, 0x8, R31 ;  /* 0x00000008ff087819 */ /* 0x000fe4000001161f */
[----:B------:R-:W-:Y:S02]  /*40c0*/  SHF.R.U32.HI R9, RZ, 0x8, R33 ;  /* 0x00000008ff097819 */ /* 0x000fe40000011621 */
[----:B------:R-:W-:Y:S02]  /*40d0*/  LOP3.LUT R4, R4, 0xffff, RZ, 0xc0, !PT ;  /* 0x0000ffff04047812 */ /* 0x000fe400078ec0ff */
[----:B------:R-:W-:Y:S02]  /*40e0*/  LOP3.LUT R5, R5, 0xffff, RZ, 0xc0, !PT ;  /* 0x0000ffff05057812 */ /* 0x000fe400078ec0ff */
[----:B------:R-:W-:-:S02]  /*40f0*/  LOP3.LUT R6, R6, 0xffff, RZ, 0xc0, !PT ;  /* 0x0000ffff06067812 */ /* 0x000fc400078ec0ff */
[----:B------:R-:W-:Y:S02]  /*4100*/  LOP3.LUT R9, R9, 0xffff, RZ, 0xc0, !PT ;  /* 0x0000ffff09097812 */ /* 0x000fe400078ec0ff */
[----:B------:R-:W-:Y:S02]  /*4110*/  LOP3.LUT R8, R8, 0xffff, RZ, 0xc0, !PT ;  /* 0x0000ffff08087812 */ /* 0x000fe400078ec0ff */
[----:B------:R-:W-:Y:S02]  /*4120*/  LOP3.LUT R7, R7, 0xffff, RZ, 0xc0, !PT ;  /* 0x0000ffff07077812 */ /* 0x000fe400078ec0ff */
[----:B------:R-:W-:Y:S02]  /*4130*/  F2FP.SATFINITE.E4M3.F32.PACK_AB_MERGE_C R34, R35, R34, RZ ;  /* 0x000000222322723e */ /* 0x000fe400048070ff */
[----:B------:R-:W-:Y:S02]  /*4140*/  PRMT R5, R4, 0x3340, R5 ;  /* 0x0000334004057816 */ /* 0x000fe40000000005 */
[----:B------:R-:W-:-:S02]  /*4150*/  PRMT R6, R6, 0x3340, R1 ;  /* 0x0000334006067816 */ /* 0x000fc40000000001 */
[----:B------:R-:W-:Y:S02]  /*4160*/  PRMT R9, R9, 0x3340, R0 ;  /* 0x0000334009097816 */ /* 0x000fe40000000000 */
[----:B------:R-:W-:Y:S02]  /*4170*/  PRMT R8, R7, 0x3340, R8 ;  /* 0x0000334007087816 */ /* 0x000fe40000000008 */
[----:B------:R-:W-:Y:S02]  /*4180*/  PRMT R21, R21, 0x5410, R14 ;  /* 0x0000541015157816 */ /* 0x000fe4000000000e */
[----:B------:R-:W-:Y:S02]  /*4190*/  LOP3.LUT R18, R18, 0xffff, RZ, 0xc0, !PT ;  /* 0x0000ffff12127812 */ /* 0x000fe400078ec0ff */
[----:B------:R-:W-:Y:S02]  /*41a0*/  PRMT R19, R19, 0x5410, R12 ;  /* 0x0000541013137816 */ /* 0x000fe4000000000c */
[----:B------:R-:W-:-:S02]  /*41b0*/  LOP3.LUT R10, R10, 0xffff, RZ, 0xc0, !PT ;  /* 0x0000ffff0a0a7812 */ /* 0x000fc400078ec0ff */
[----:B------:R-:W-:Y:S02]  /*41c0*/  LOP3.LUT R26, R26, 0xffff, RZ, 0xc0, !PT ;  /* 0x0000ffff1a1a7812 */ /* 0x000fe400078ec0ff */
[----:B------:R-:W-:Y:S02]  /*41d0*/  PRMT R5, R5, 0x5410, R6 ;  /* 0x0000541005057816 */ /* 0x000fe40000000006 */
[----:B------:R-:W-:Y:S02]  /*41e0*/  PRMT R9, R8, 0x5410, R9 ;  /* 0x0000541008097816 */ /* 0x000fe40000000009 */
[----:B------:R-:W-:Y:S02]  /*41f0*/  LOP3.LUT R34, R34, 0xffff, RZ, 0xc0, !PT ;  /* 0x0000ffff22227812 */ /* 0x000fe400078ec0ff */
[--C-:B------:R-:W-:Y:S02]  /*4200*/  PRMT R17, R17, 0x4210, R18.reuse ;  /* 0x0000421011117816 */ /* 0x100fe40000000012 */
[----:B------:R-:W-:-:S02]  /*4210*/  PRMT R25, R21, 0x5210, R18 ;  /* 0x0000521015197816 */ /* 0x000fc40000000012 */
[----:B------:R-:W-:Y:S02]  /*4220*/  PRMT R24, R19, 0x5210, R10 ;  /* 0x0000521013187816 */ /* 0x000fe4000000000a */
[----:B------:R-:W-:Y:S02]  /*4230*/  PRMT R18, R13, 0x4210, R26 ;  /* 0x000042100d127816 */ /* 0x000fe4000000001a */
[----:B------:R-:W-:Y:S01]  /*4240*/  PRMT R16, R11, 0x4210, R10 ;  /* 0x000042100b107816 */ /* 0x000fe2000000000a */
[----:B------:R-:W1:Y:S01]  /*4250*/  LDC R13, c[0x0][0x3b8] ;  /* 0x0000ee00ff0d7b82 */ /* 0x000e620000000800 */
[----:B------:R-:W-:Y:S02]  /*4260*/  PRMT R26, R5, 0x5210, R26 ;  /* 0x00005210051a7816 */ /* 0x000fe4000000001a */
[--C-:B------:R-:W-:Y:S02]  /*4270*/  PRMT R19, R15, 0x4210, R34.reuse ;  /* 0x000042100f137816 */ /* 0x100fe40000000022 */
[----:B------:R-:W-:Y:S01]  /*4280*/  PRMT R27, R9, 0x5210, R34 ;  /* 0x00005210091b7816 */ /* 0x000fe20000000022 */
[----:B------:R-:W-:Y:S01]  /*4290*/  IMAD.U32 R9, RZ, RZ, UR22 ;  /* 0x00000016ff097e24 */ /* 0x000fe2000f8e00ff */
[----:B------:R-:W-:Y:S01]  /*42a0*/  LEA R12, R2, UR18, 0x4 ;  /* 0x00000012020c7c11 */ /* 0x000fe2000f8e20ff */
[----:B---3--:R3:W-:Y:S03]  /*42b0*/  STS.128 [R37], R16 ;  /* 0x0000001025007388 */ /* 0x0087e60000000c00 */
[----:B------:R-:W-:Y:S01]  /*42c0*/  LOP3.LUT R9, R0, 0x40, R9, 0xf8, !PT ;  /* 0x0000004000097812 */ /* 0x000fe200078ef809 */
[----:B------:R-:W-:Y:S01]  /*42d0*/  STS.128 [R37+0x400], R24 ;  /* 0x0004001825007388 */ /* 0x000fe20000000c00 */
[----:B--2---:R-:W-:-:S02]  /*42e0*/  IMAD R0, R3, UR4, RZ ;  /* 0x0000000403007c24 */ /* 0x004fc4000f8e02ff */
[----:B------:R-:W-:Y:S01]  /*42f0*/  LOP3.LUT R36, R9, R36, RZ, 0xfc, !PT ;  /* 0x0000002409247212 */ /* 0x000fe200078efcff */
[----:B------:R-:W-:Y:S03]  /*4300*/  BAR.SYNC.DEFER_BLOCKING 0x0 ;  /* 0x0000000000007b1d */ /* 0x000fe60000010000 */
[C---:B------:R-:W-:Y:S02]  /*4310*/  LOP3.LUT R3, R36.reuse, 0x2, RZ, 0xfc, !PT ;  /* 0x0000000224037812 */ /* 0x040fe400078efcff */
[C---:B0-----:R-:W-:Y:S02]  /*4320*/  LOP3.LUT R2, R36.reuse, 0x4, RZ, 0xfc, !PT ;  /* 0x0000000424027812 */ /* 0x041fe400078efcff */
[----:B------:R-:W-:Y:S01]  /*4330*/  ISETP.LT.AND P5, PT, R3, UR11, !P0 ;  /* 0x0000000b03007c0c */ /* 0x000fe2000c7a1270 */
[----:B-1----:R-:W-:Y:S01]  /*4340*/  IMAD R3, R36, R13, RZ ;  /* 0x0000000d24037224 */ /* 0x002fe200078e02ff */
[----:B------:R-:W-:-:S02]  /*4350*/  ISETP.LT.AND P4, PT, R2, UR11, !P0 ;  /* 0x0000000b02007c0c */ /* 0x000fc4000c781270 */
[----:B------:R-:W-:Y:S01]  /*4360*/  IADD3 R2, P2, PT, R0, UR8, RZ ;  /* 0x0000000800027c10 */ /* 0x000fe2000ff5e0ff */
[----:B------:R-:W-:Y:S01]  /*4370*/  IMAD R11, R13, 0x2, R3 ;  /* 0x000000020d0b7824 */ /* 0x000fe200078e0203 */
[C---:B------:R-:W-:Y:S02]  /*4380*/  ISETP.LT.AND P1, PT, R36.reuse, UR11, !P0 ;  /* 0x0000000b24007c0c */ /* 0x040fe4000c721270 */
[C---:B------:R-:W-:Y:S02]  /*4390*/  LOP3.LUT R9, R36.reuse, 0x8, RZ, 0xfc, !PT ;  /* 0x0000000824097812 */ /* 0x040fe400078efcff */
[----:B------:R-:W-:Y:S02]  /*43a0*/  LOP3.LUT R10, R36, 0x6, RZ, 0xfc, !PT ;  /* 0x00000006240a7812 */ /* 0x000fe400078efcff */
[----:B------:R-:W-:Y:S02]  /*43b0*/  LEA.HI.X.SX32 R0, R0, UR9, 0x1, P2 ;  /* 0x0000000900007c11 */ /* 0x000fe400090f0eff */
[----:B------:R-:W-:-:S02]  /*43c0*/  IADD3 R8, P6, PT, R3, R2, RZ ;  /* 0x0000000203087210 */ /* 0x000fc40007fde0ff */
[----:B------:R-:W-:Y:S01]  /*43d0*/  ISETP.LT.AND P2, PT, R9, UR11, !P0 ;  /* 0x0000000b09007c0c */ /* 0x000fe2000c741270 */
[----:B------:R-:W0:Y:S01]  /*43e0*/  LDS.128 R4, [R12] ;  /* 0x000000000c047984 */ /* 0x000e220000000c00 */
[----:B------:R-:W-:Y:S02]  /*43f0*/  ISETP.LT.AND P3, PT, R10, UR11, !P0 ;  /* 0x0000000b0a007c0c */ /* 0x000fe4000c761270 */
[----:B------:R-:W-:Y:S01]  /*4400*/  LEA.HI.X.SX32 R9, R3, R0, 0x1, P6 ;  /* 0x0000000003097211 */ /* 0x000fe200030f0eff */
[----:B------:R-:W-:Y:S01]  /*4410*/  IMAD R3, R13, 0x2, R11 ;  /* 0x000000020d037824 */ /* 0x000fe200078e020b */
[----:B------:R-:W-:Y:S02]  /*4420*/  IADD3 R10, P6, PT, R11, R2, RZ ;  /* 0x000000020b0a7210 */ /* 0x000fe40007fde0ff */
[----:B------:R-:W-:Y:S01]  /*4430*/  LOP3.LUT R14, R36, 0xa, RZ, 0xfc, !PT ;  /* 0x0000000a240e7812 */ /* 0x000fe200078efcff */
[----:B---3--:R-:W-:Y:S01]  /*4440*/  IMAD R17, R13, 0x2, R3 ;  /* 0x000000020d117824 */ /* 0x008fe200078e0203 */
[----:B------:R-:W-:-:S02]  /*4450*/  LEA.HI.X.SX32 R11, R11, R0, 0x1, P6 ;  /* 0x000000000b0b7211 */ /* 0x000fc400030f0eff */
[C---:B------:R-:W-:Y:S02]  /*4460*/  LOP3.LUT R16, R36.reuse, 0xc, RZ, 0xfc, !PT ;  /* 0x0000000c24107812 */ /* 0x040fe400078efcff */
[----:B------:R-:W-:Y:S02]  /*4470*/  LOP3.LUT R18, R36, 0xe, RZ, 0xfc, !PT ;  /* 0x0000000e24127812 */ /* 0x000fe400078efcff */
[C---:B0-----:R-:W-:Y:S02]  /*4480*/  PRMT R23, R4.reuse, 0x7770, RZ ;  /* 0x0000777004177816 */ /* 0x041fe400000000ff */
[C---:B------:R-:W-:Y:S02]  /*4490*/  PRMT R21, R4.reuse, 0x7771, RZ ;  /* 0x0000777104157816 */ /* 0x040fe400000000ff */
[----:B------:R-:W-:Y:S01]  /*44a0*/  PRMT R19, R4, 0x7772, RZ ;  /* 0x0000777204137816 */ /* 0x000fe200000000ff */
[----:B------:R0:W-:Y:S01]  /*44b0*/  @P1 STG.E.U8 desc[UR20][R8.64], R23 ;  /* 0x0000001708001986 */ /* 0x0001e2000c101114 */
[----:B------:R-:W-:-:S02]  /*44c0*/  ISETP.LT.AND P1, PT, R14, UR11, !P0 ;  /* 0x0000000b0e007c0c */ /* 0x000fc4000c721270 */
[C---:B------:R-:W-:Y:S01]  /*44d0*/  IADD3 R14, P6, PT, R3.reuse, R2, RZ ;  /* 0x00000002030e7210 */ /* 0x040fe20007fde0ff */
[----:B------:R1:W-:Y:S01]  /*44e0*/  @P5 STG.E.U8 desc[UR20][R10.64], R21 ;  /* 0x000000150a005986 */ /* 0x0003e2000c101114 */
[----:B------:R-:W-:Y:S02]  /*44f0*/  ISETP.LT.AND P5, PT, R16, UR11, !P0 ;  /* 0x0000000b10007c0c */ /* 0x000fe4000c7a1270 */
[----:B------:R-:W-:Y:S01]  /*4500*/  LEA.HI.X.SX32 R15, R3, R0, 0x1, P6 ;  /* 0x00000000030f7211 */ /* 0x000fe200030f0eff */
[----:B------:R-:W-:Y:S01]  /*4510*/  IMAD R3, R13, 0x2, R17 ;  /* 0x000000020d037824 */ /* 0x000fe200078e0211 */
[C---:B------:R-:W-:Y:S02]  /*4520*/  IADD3 R16, P6, PT, R17.reuse, R2, RZ ;  /* 0x0000000211107210 */ /* 0x040fe40007fde0ff */
[----:B------:R-:W-:Y:S01]  /*4530*/  PRMT R25, R6, 0x7771, RZ ;  /* 0x0000777106197816 */ /* 0x000fe200000000ff */
[----:B------:R-:W-:Y:S01]  /*4540*/  @P4 STG.E.U8 desc[UR20][R14.64], R19 ;  /* 0x000000130e004986 */ /* 0x000fe2000c101114 */
[----:B------:R-:W-:-:S02]  /*4550*/  LEA.HI.X.SX32 R17, R17, R0, 0x1, P6 ;  /* 0x0000000011117211 */ /* 0x000fc400030f0eff */
[----:B0-----:R-:W-:Y:S01]  /*4560*/  PRMT R23, R4, 0x7773, RZ ;  /* 0x0000777304177816 */ /* 0x001fe200000000ff */
[----:B-1----:R-:W-:Y:S01]  /*4570*/  IMAD R11, R13, 0x2, R3 ;  /* 0x000000020d0b7824 */ /* 0x002fe200078e0203 */
[----:B------:R-:W-:Y:S02]  /*4580*/  LOP3.LUT R10, R36, 0x10, RZ, 0xfc, !PT ;  /* 0x00000010240a7812 */ /* 0x000fe400078efcff */
[----:B------:R-:W-:Y:S01]  /*4590*/  IADD3 R8, P6, PT, R3, R2, RZ ;  /* 0x0000000203087210 */ /* 0x000fe20007fde0ff */
[----:B------:R0:W-:Y:S01]  /*45a0*/  @P3 STG.E.U8 desc[UR20][R16.64], R23 ;  /* 0x0000001710003986 */ /* 0x0001e2000c101114 */
[----:B------:R-:W-:Y:S02]  /*45b0*/  PRMT R21, R5, 0x7770, RZ ;  /* 0x0000777005157816 */ /* 0x000fe400000000ff */
[----:B------:R-:W-:Y:S01]  /*45c0*/  LEA.HI.X.SX32 R9, R3, R0, 0x1, P6 ;  /* 0x0000000003097211 */ /* 0x000fe200030f0eff */
[----:B------:R-:W-:Y:S01]  /*45d0*/  IMAD R3, R13, 0x2, R11 ;  /* 0x000000020d037824 */ /* 0x000fe200078e020b */
[----:B------:R-:W-:-:S02]  /*45e0*/  ISETP.LT.AND P3, PT, R10, UR11, !P0 ;  /* 0x0000000b0a007c0c */ /* 0x000fc4000c761270 */
[C---:B------:R-:W-:Y:S01]  /*45f0*/  IADD3 R10, P6, PT, R11.reuse, R2, RZ ;  /* 0x000000020b0a7210 */ /* 0x040fe20007fde0ff */
[----:B------:R1:W-:Y:S01]  /*4600*/  @P2 STG.E.U8 desc[UR20][R8.64], R21 ;  /* 0x0000001508002986 */ /* 0x0003e2000c101114 */
[----:B------:R-:W-:Y:S02]  /*4610*/  LOP3.LUT R4, R36, 0x12, RZ, 0xfc, !PT ;  /* 0x0000001224047812 */ /* 0x000fe400078efcff */
[----:B------:R-:W-:Y:S01]  /*4620*/  LEA.HI.X.SX32 R11, R11, R0, 0x1, P6 ;  /* 0x000000000b0b7211 */ /* 0x000fe200030f0eff */
[----:B0-----:R-:W-:Y:S01]  /*4630*/  IMAD R17, R13, 0x2, R3 ;  /* 0x000000020d117824 */ /* 0x001fe200078e0203 */
[----:B------:R-:W-:Y:S02]  /*4640*/  PRMT R19, R5, 0x7771, RZ ;  /* 0x0000777105137816 */ /* 0x000fe400000000ff */
[----:B------:R-:W-:Y:S02]  /*4650*/  ISETP.LT.AND P2, PT, R4, UR11, !P0 ;  /* 0x0000000b04007c0c */ /* 0x000fe4000c741270 */
[----:B------:R-:W-:Y:S01]  /*4660*/  IADD3 R14, P6, PT, R3, R2, RZ ;  /* 0x00000002030e7210 */ /* 0x000fe20007fde0ff */
[----:B------:R0:W-:Y:S01]  /*4670*/  @P1 STG.E.U8 desc[UR20][R10.64], R19 ;  /* 0x000000130a001986 */ /* 0x0001e2000c101114 */
[----:B------:R-:W-:-:S02]  /*4680*/  LOP3.LUT R4, R36, 0x14, RZ, 0xfc, !PT ;  /* 0x0000001424047812 */ /* 0x000fc400078efcff */
[----:B------:R-:W-:Y:S01]  /*4690*/  LEA.HI.X.SX32 R15, R3, R0, 0x1, P6 ;  /* 0x00000000030f7211 */ /* 0x000fe200030f0eff */
[----:B------:R-:W-:Y:S01]  /*46a0*/  IMAD R3, R13, 0x2, R17 ;  /* 0x000000020d037824 */ /* 0x000fe200078e0211 */
[----:B------:R-:W-:Y:S02]  /*46b0*/  PRMT R23, R5, 0x7772, RZ ;  /* 0x0000777205177816 */ /* 0x000fe400000000ff */
[----:B------:R-:W-:Y:S02]  /*46c0*/  ISETP.LT.AND P1, PT, R4, UR11, !P0 ;  /* 0x0000000b04007c0c */ /* 0x000fe4000c721270 */
[----:B------:R-:W-:Y:S01]  /*46d0*/  LOP3.LUT R4, R36, 0x16, RZ, 0xfc, !PT ;  /* 0x0000001624047812 */ /* 0x000fe200078efcff */
[----:B------:R2:W-:Y:S01]  /*46e0*/  @P5 STG.E.U8 desc[UR20][R14.64], R23 ;  /* 0x000000170e005986 */ /* 0x0005e2000c101114 */
[----:B-1----:R-:W-:Y:S01]  /*46f0*/  IADD3 R8, P6, PT, R17, R2, RZ ;  /* 0x0000000211087210 */ /* 0x002fe20007fde0ff */
[----:B0-----:R-:W-:Y:S01]  /*4700*/  IMAD R11, R13, 0x2, R3 ;  /* 0x000000020d0b7824 */ /* 0x001fe200078e0203 */
[----:B------:R-:W-:-:S02]  /*4710*/  ISETP.LT.AND P4, PT, R18, UR11, !P0 ;  /* 0x0000000b12007c0c */ /* 0x000fc4000c781270 */
[----:B------:R-:W-:Y:S02]  /*4720*/  LEA.HI.X.SX32 R9, R17, R0, 0x1, P6 ;  /* 0x0000000011097211 */ /* 0x000fe400030f0eff */
[----:B------:R-:W-:Y:S02]  /*4730*/  ISETP.LT.AND P5, PT, R4, UR11, !P0 ;  /* 0x0000000b04007c0c */ /* 0x000fe4000c7a1270 */
[----:B------:R-:W-:Y:S02]  /*4740*/  IADD3 R4, P6, PT, R3, R2, RZ ;  /* 0x0000000203047210 */ /* 0x000fe40007fde0ff */
[----:B------:R-:W-:Y:S02]  /*4750*/  PRMT R21, R5, 0x7773, RZ ;  /* 0x0000777305157816 */ /* 0x000fe400000000ff */
[----:B------:R-:W-:Y:S01]  /*4760*/  LEA.HI.X.SX32 R5, R3, R0, 0x1, P6 ;  /* 0x0000000003057211 */ /* 0x000fe200030f0eff */
[----:B------:R-:W-:Y:S01]  /*4770*/  IMAD R3, R13, 0x2, R11 ;  /* 0x000000020d037824 */ /* 0x000fe200078e020b */
[----:B------:R-:W-:Y:S01]  /*4780*/  IADD3 R16, P6, PT, R11, R2, RZ ;  /* 0x000000020b107210 */ /* 0x000fe20007fde0ff */
[----:B------:R0:W-:Y:S01]  /*4790*/  @P4 STG.E.U8 desc[UR20][R8.64], R21 ;  /* 0x0000001508004986 */ /* 0x0001e2000c101114 */
[----:B------:R-:W-:-:S02]  /*47a0*/  LOP3.LUT R10, R36, 0x18, RZ, 0xfc, !PT ;  /* 0x00000018240a7812 */ /* 0x000fc400078efcff */
[----:B------:R-:W-:Y:S02]  /*47b0*/  PRMT R19, R6, 0x7770, RZ ;  /* 0x0000777006137816 */ /* 0x000fe400000000ff */
[----:B------:R-:W-:Y:S02]  /*47c0*/  LEA.HI.X.SX32 R17, R11, R0, 0x1, P6 ;  /* 0x000000000b117211 */ /* 0x000fe400030f0eff */
[----:B--2---:R-:W-:Y:S01]  /*47d0*/  IADD3 R14, P6, PT, R3, R2, RZ ;  /* 0x00000002030e7210 */ /* 0x004fe20007fde0ff */
[----:B------:R1:W-:Y:S01]  /*47e0*/  @P3 STG.E.U8 desc[UR20][R4.64], R19 ;  /* 0x0000001304003986 */ /* 0x0003e2000c101114 */
[----:B------:R-:W-:Y:S02]  /*47f0*/  ISETP.LT.AND P4, PT, R10, UR11, !P0 ;  /* 0x0000000b0a007c0c */ /* 0x000fe4000c781270 */
[C---:B------:R-:W-:Y:S01]  /*4800*/  LOP3.LUT R10, R36.reuse, 0x1a, RZ, 0xfc, !PT ;  /* 0x0000001a240a7812 */ /* 0x040fe200078efcff */
[----:B0-----:R-:W-:Y:S01]  /*4810*/  IMAD R9, R13, 0x2, R3 ;  /* 0x000000020d097824 */ /* 0x001fe200078e0203 */
[----:B------:R-:W-:Y:S01]  /*4820*/  LOP3.LUT R8, R36, 0x1c, RZ, 0xfc, !PT ;  /* 0x0000001c24087812 */ /* 0x000fe200078efcff */
[----:B------:R0:W-:Y:S01]  /*4830*/  @P2 STG.E.U8 desc[UR20][R16.64], R25 ;  /* 0x0000001910002986 */ /* 0x0001e2000c101114 */
[----:B------:R-:W-:Y:S01]  /*4840*/  LEA.HI.X.SX32 R15, R3, R0, 0x1, P6 ;  /* 0x00000000030f7211 */ /* 0x000fe200030f0eff */
[----:B------:R-:W-:Y:S01]  /*4850*/  IMAD R3, R13, 0x2, R9 ;  /* 0x000000020d037824 */ /* 0x000fe200078e0209 */
[----:B------:R-:W-:-:S02]  /*4860*/  PRMT R23, R6, 0x7772, RZ ;  /* 0x0000777206177816 */ /* 0x000fc400000000ff */
[----:B------:R-:W-:Y:S02]  /*4870*/  ISETP.LT.AND P3, PT, R10, UR11, !P0 ;  /* 0x0000000b0a007c0c */ /* 0x000fe4000c761270 */
[----:B-1----:R-:W-:Y:S01]  /*4880*/  IADD3 R4, P6, PT, R9, R2, RZ ;  /* 0x0000000209047210 */ /* 0x002fe20007fde0ff */
[----:B------:R1:W-:Y:S01]  /*4890*/  @P1 STG.E.U8 desc[UR20][R14.64], R23 ;  /* 0x000000170e001986 */ /* 0x0003e2000c101114 */
[----:B------:R-:W-:Y:S02]  /*48a0*/  ISETP.LT.AND P2, PT, R8, UR11, !P0 ;  /* 0x0000000b08007c0c */ /* 0x000fe4000c741270 */
[----:B------:R-:W-:Y:S01]  /*48b0*/  LOP3.LUT R18, R36, 0x1e, RZ, 0xfc, !PT ;  /* 0x0000001e24127812 */ /* 0x000fe200078efcff */
[----:B0-----:R-:W-:Y:S01]  /*48c0*/  IMAD R17, R13, 0x2, R3 ;  /* 0x000000020d117824 */ /* 0x001fe200078e0203 */
[----:B------:R-:W-:Y:S02]  /*48d0*/  LEA.HI.X.SX32 R5, R9, R0, 0x1, P6 ;  /* 0x0000000009057211 */ /* 0x000fe400030f0eff */
[----:B------:R-:W0:Y:S01]  /*48e0*/  LDS.128 R8, [R12+0x800] ;  /* 0x000800000c087984 */ /* 0x000e220000000c00 */
[----:B------:R-:W-:-:S02]  /*48f0*/  ISETP.LT.AND P1, PT, R18, UR11, !P0 ;  /* 0x0000000b12007c0c */ /* 0x000fc4000c721270 */
[C---:B------:R-:W-:Y:S02]  /*4900*/  IADD3 R18, P6, PT, R3.reuse, R2, RZ ;  /* 0x0000000203127210 */ /* 0x040fe40007fde0ff */
[----:B------:R-:W-:Y:S02]  /*4910*/  PRMT R21, R6, 0x7773, RZ ;  /* 0x0000777306157816 */ /* 0x000fe400000000ff */
[----:B------:R-:W-:Y:S02]  /*4920*/  LEA.HI.X.SX32 R19, R3, R0, 0x1, P6 ;  /* 0x0000000003137211 */ /* 0x000fe400030f0eff */
[----:B-1----:R-:W-:Y:S01]  /*4930*/  IADD3 R14, P6, PT, R17, R2, RZ ;  /* 0x00000002110e7210 */ /* 0x002fe20007fde0ff */
[----:B------:R1:W-:Y:S01]  /*4940*/  @P5 STG.E.U8 desc[UR20][R4.64], R21 ;  /* 0x0000001504005986 */ /* 0x0003e2000c101114 */
[----:B------:R-:W-:Y:S02]  /*4950*/  PRMT R25, R7, 0x7770, RZ ;  /* 0x0000777007197816 */ /* 0x000fe400000000ff */
[----:B------:R-:W-:Y:S01]  /*4960*/  LEA.HI.X.SX32 R15, R17, R0, 0x1, P6 ;  /* 0x00000000110f7211 */ /* 0x000fe200030f0eff */
[----:B------:R-:W-:Y:S01]  /*4970*/  IMAD R17, R13, 0x2, R17 ;  /* 0x000000020d117824 */ /* 0x000fe200078e0211 */
[----:B------:R-:W-:Y:S01]  /*4980*/  LOP3.LUT R3, R36, 0x22, RZ, 0xfc, !PT ;  /* 0x0000002224037812 */ /* 0x000fe200078efcff */
[----:B------:R2:W-:Y:S01]  /*4990*/  @P4 STG.E.U8 desc[UR20][R18.64], R25 ;  /* 0x0000001912004986 */ /* 0x0005e2000c101114 */
[----:B------:R-:W-:-:S02]  /*49a0*/  PRMT R23, R7, 0x7771, RZ ;  /* 0x0000777107177816 */ /* 0x000fc400000000ff */
[----:B------:R-:W-:Y:S01]  /*49b0*/  ISETP.LT.AND P4, PT, R3, UR11, !P0 ;  /* 0x0000000b03007c0c */ /* 0x000fe2000c781270 */
[----:B------:R-:W-:Y:S01]  /*49c0*/  IMAD R3, R13, 0x2, R17 ;  /* 0x000000020d037824 */ /* 0x000fe200078e0211 */
[C---:B------:R-:W-:Y:S01]  /*49d0*/  LOP3.LUT R6, R36.reuse, 0x20, RZ, 0xfc, !PT ;  /* 0x0000002024067812 */ /* 0x040fe200078efcff */
[----:B------:R3:W-:Y:S01]  /*49e0*/  @P3 STG.E.U8 desc[UR20][R14.64], R23 ;  /* 0x000000170e003986 */ /* 0x0007e2000c101114 */
[----:B-1----:R-:W-:Y:S02]  /*49f0*/  LOP3.LUT R5, R36, 0x24, RZ, 0xfc, !PT ;  /* 0x0000002424057812 */ /* 0x002fe400078efcff */
[----:B------:R-:W-:Y:S02]  /*4a00*/  IADD3 R4, P6, PT, R17, R2, RZ ;  /* 0x0000000211047210 */ /* 0x000fe40007fde0ff */
[----:B------:R-:W-:Y:S02]  /*4a10*/  ISETP.LT.AND P3, PT, R5, UR11, !P0 ;  /* 0x0000000b05007c0c */ /* 0x000fe4000c761270 */
[----:B------:R-:W-:-:S02]  /*4a20*/  ISETP.LT.AND P5, PT, R6, UR11, !P0 ;  /* 0x0000000b06007c0c */ /* 0x000fc4000c7a1270 */
[----:B------:R-:W-:Y:S01]  /*4a30*/  LEA.HI.X.SX32 R5, R17, R0, 0x1, P6 ;  /* 0x0000000011057211 */ /* 0x000fe200030f0eff */
[----:B------:R-:W-:Y:S01]  /*4a40*/  IMAD R17, R13, 0x2, R3 ;  /* 0x000000020d117824 */ /* 0x000fe200078e0203 */
[----:B------:R-:W-:Y:S02]  /*4a50*/  IADD3 R6, P6, PT, R3, R2, RZ ;  /* 0x0000000203067210 */ /* 0x000fe40007fde0ff */
[C---:B------:R-:W-:Y:S02]  /*4a60*/  PRMT R21, R7.reuse, 0x7773, RZ ;  /* 0x0000777307157816 */ /* 0x040fe400000000ff */
[----:B--2---:R-:W-:Y:S02]  /*4a70*/  PRMT R19, R7, 0x7772, RZ ;  /* 0x0000777207137816 */ /* 0x004fe400000000ff */
[----:B------:R-:W-:Y:S01]  /*4a80*/  LEA.HI.X.SX32 R7, R3, R0, 0x1, P6 ;  /* 0x0000000003077211 */ /* 0x000fe200030f0eff */
[----:B------:R-:W-:Y:S01]  /*4a90*/  IMAD R3, R13, 0x2, R17 ;  /* 0x000000020d037824 */ /* 0x000fe200078e0211 */
[----:B---3--:R-:W-:Y:S01]  /*4aa0*/  IADD3 R14, P6, PT, R17, R2, RZ ;  /* 0x00000002110e7210 */ /* 0x008fe20007fde0ff */
[----:B------:R1:W-:Y:S01]  /*4ab0*/  @P2 STG.E.U8 desc[UR20][R4.64], R19 ;  /* 0x0000001304002986 */ /* 0x0003e2000c101114 */
[----:B0-----:R-:W-:-:S02]  /*4ac0*/  PRMT R23, R8, 0x7770, RZ ;  /* 0x0000777008177816 */ /* 0x001fc400000000ff */
[----:B------:R-:W-:Y:S01]  /*4ad0*/  LEA.HI.X.SX32 R15, R17, R0, 0x1, P6 ;  /* 0x00000000110f7211 */ /* 0x000fe200030f0eff */
[----:B------:R0:W-:Y:S01]  /*4ae0*/  @P1 STG.E.U8 desc[UR20][R6.64], R21 ;  /* 0x0000001506001986 */ /* 0x0001e2000c101114 */
[C---:B------:R-:W-:Y:S02]  /*4af0*/  IADD3 R16, P6, PT, R3.reuse, R2, RZ ;  /* 0x0000000203107210 */ /* 0x040fe40007fde0ff */
[----:B------:R-:W-:Y:S01]  /*4b00*/  LOP3.LUT R12, R36, 0x26, RZ, 0xfc, !PT ;  /* 0x00000026240c7812 */ /* 0x000fe200078efcff */
[----:B------:R-:W-:Y:S01]  /*4b10*/  @P5 STG.E.U8 desc[UR20][R14.64], R23 ;  /* 0x000000170e005986 */ /* 0x000fe2000c101114 */
[----:B------:R-:W-:Y:S01]  /*4b20*/  LEA.HI.X.SX32 R17, R3, R0, 0x1, P6 ;  /* 0x0000000003117211 */ /* 0x000fe200030f0eff */
[----:B------:R-:W-:Y:S01]  /*4b30*/  IMAD R3, R13, 0x2, R3 ;  /* 0x000000020d037824 */ /* 0x000fe200078e0203 */
[----:B------:R-:W-:Y:S02]  /*4b40*/  ISETP.LT.AND P2, PT, R12, UR11, !P0 ;  /* 0x0000000b0c007c0c */ /* 0x000fe4000c741270 */
[----:B-1----:R-:W-:-:S02]  /*4b50*/  PRMT R19, R8, 0x7771, RZ ;  /* 0x0000777108137816 */ /* 0x002fc400000000ff */
[C---:B------:R-:W-:Y:S01]  /*4b60*/  LOP3.LUT R5, R36.reuse, 0x2c, RZ, 0xfc, !PT ;  /* 0x0000002c24057812 */ /* 0x040fe200078efcff */
[----:B0-----:R-:W-:Y:S01]  /*4b70*/  IMAD R7, R13, 0x2, R3 ;  /* 0x000000020d077824 */ /* 0x001fe200078e0203 */
[----:B------:R-:W-:Y:S01]  /*4b80*/  IADD3 R4, P6, PT, R3, R2, RZ ;  /* 0x0000000203047210 */ /* 0x000fe20007fde0ff */
[----:B------:R0:W-:Y:S01]  /*4b90*/  @P4 STG.E.U8 desc[UR20][R16.64], R19 ;  /* 0x0000001310004986 */ /* 0x0001e2000c101114 */
[----:B------:R-:W-:Y:S02]  /*4ba0*/  ISETP.LT.AND P4, PT, R5, UR11, !P0 ;  /* 0x0000000b05007c0c */ /* 0x000fe4000c781270 */
[----:B------:R-:W-:Y:S01]  /*4bb0*/  LEA.HI.X.SX32 R5, R3, R0, 0x1, P6 ;  /* 0x0000000003057211 */ /* 0x000fe200030f0eff */
[----:B------:R-:W-:Y:S01]  /*4bc0*/  IMAD R3, R13, 0x2, R7 ;  /* 0x000000020d037824 */ /* 0x000fe200078e0207 */
[----:B------:R-:W-:Y:S02]  /*4bd0*/  LOP3.LUT R12, R36, 0x28, RZ, 0xfc, !PT ;  /* 0x00000028240c7812 */ /* 0x000fe400078efcff */
[----:B------:R-:W-:-:S02]  /*4be0*/  IADD3 R6, P6, PT, R7, R2, RZ ;  /* 0x0000000207067210 */ /* 0x000fc40007fde0ff */
[----:B------:R-:W-:Y:S02]  /*4bf0*/  ISETP.LT.AND P1, PT, R12, UR11, !P0 ;  /* 0x0000000b0c007c0c */ /* 0x000fe4000c721270 */
[----:B------:R-:W-:Y:S01]  /*4c00*/  LEA.HI.X.SX32 R7, R7, R0, 0x1, P6 ;  /* 0x0000000007077211 */ /* 0x000fe200030f0eff */
[----:B0-----:R-:W-:Y:S01]  /*4c10*/  IMAD R19, R13, 0x2, R3 ;  /* 0x000000020d137824 */ /* 0x001fe200078e0203 */
[----:B------:R-:W-:Y:S02]  /*4c20*/  LOP3.LUT R12, R36, 0x2a, RZ, 0xfc, !PT ;  /* 0x0000002a240c7812 */ /* 0x000fe400078efcff */
[C---:B------:R-:W-:Y:S02]  /*4c30*/  IADD3 R14, P6, PT, R3.reuse, R2, RZ ;  /* 0x00000002030e7210 */ /* 0x040fe40007fde0ff */
[----:B------:R-:W-:Y:S02]  /*4c40*/  ISETP.LT.AND P5, PT, R12, UR11, !P0 ;  /* 0x0000000b0c007c0c */ /* 0x000fe4000c7a1270 */
[----:B------:R-:W-:-:S02]  /*4c50*/  LEA.HI.X.SX32 R15, R3, R0, 0x1, P6 ;  /* 0x00000000030f7211 */ /* 0x000fc400030f0eff */
[----:B------:R-:W-:Y:S02]  /*4c60*/  IADD3 R16, P6, PT, R19, R2, RZ ;  /* 0x0000000213107210 */ /* 0x000fe40007fde0ff */
[C---:B------:R-:W-:Y:S02]  /*4c70*/  PRMT R21, R8.reuse, 0x7772, RZ ;  /* 0x0000777208157816 */ /* 0x040fe400000000ff */
[----:B------:R-:W-:Y:S02]  /*4c80*/  PRMT R25, R8, 0x7773, RZ ;  /* 0x0000777308197816 */ /* 0x000fe400000000ff */
[----:B------:R-:W-:Y:S01]  /*4c90*/  PRMT R23, R9, 0x7770, RZ ;  /* 0x0000777009177816 */ /* 0x000fe200000000ff */
[----:B------:R0:W-:Y:S01]  /*4ca0*/  @P3 STG.E.U8 desc[UR20][R4.64], R21 ;  /* 0x0000001504003986 */ /* 0x0001e2000c101114 */
[----:B------:R-:W-:Y:S01]  /*4cb0*/  LEA.HI.X.SX32 R17, R19, R0, 0x1, P6 ;  /* 0x0000000013117211 */ /* 0x000fe200030f0eff */
[----:B------:R-:W-:Y:S01]  /*4cc0*/  IMAD R19, R13, 0x2, R19 ;  /* 0x000000020d137824 */ /* 0x000fe200078e0213 */
[C---:B------:R-:W-:Y:S01]  /*4cd0*/  LOP3.LUT R3, R36.reuse, 0x32, RZ, 0xfc, !PT ;  /* 0x0000003224037812 */ /* 0x040fe200078efcff */
[----:B------:R-:W-:Y:S01]  /*4ce0*/  @P2 STG.E.U8 desc[UR20][R6.64], R25 ;  /* 0x0000001906002986 */ /* 0x000fe2000c101114 */
[----:B------:R-:W-:-:S02]  /*4cf0*/  LOP3.LUT R8, R36, 0x30, RZ, 0xfc, !PT ;  /* 0x0000003024087812 */ /* 0x000fc400078efcff */
[----:B------:R-:W-:Y:S01]  /*4d00*/  LOP3.LUT R12, R36, 0x2e, RZ, 0xfc, !PT ;  /* 0x0000002e240c7812 */ /* 0x000fe200078efcff */
[----:B------:R1:W-:Y:S01]  /*4d10*/  @P1 STG.E.U8 desc[UR20][R14.64], R23 ;  /* 0x000000170e001986 */ /* 0x0003e2000c101114 */
[----:B------:R-:W-:Y:S01]  /*4d20*/  ISETP.LT.AND P1, PT, R3, UR11, !P0 ;  /* 0x0000000b03007c0c */ /* 0x000fe2000c721270 */
[----:B------:R-:W-:Y:S01]  /*4d30*/  IMAD R3, R13, 0x2, R19 ;  /* 0x000000020d037824 */ /* 0x000fe200078e0213 */
[----:B------:R-:W-:Y:S02]  /*4d40*/  ISETP.LT.AND P2, PT, R8, UR11, !P0 ;  /* 0x0000000b08007c0c */ /* 0x000fe4000c741270 */
[----:B0-----:R-:W-:Y:S02]  /*4d50*/  PRMT R21, R9, 0x7771, RZ ;  /* 0x0000777109157816 */ /* 0x001fe400000000ff */
[----:B------:R-:W-:Y:S02]  /*4d60*/  LOP3.LUT R5, R36, 0x34, RZ, 0xfc, !PT ;  /* 0x0000003424057812 */ /* 0x000fe400078efcff */
[----:B------:R-:W-:Y:S01]  /*4d70*/  IADD3 R4, P6, PT, R19, R2, RZ ;  /* 0x0000000213047210 */ /* 0x000fe20007fde0ff */
[----:B------:R0:W-:Y:S01]  /*4d80*/  @P5 STG.E.U8 desc[UR20][R16.64], R21 ;  /* 0x0000001510005986 */ /* 0x0001e2000c101114 */
[----:B------:R-:W-:-:S02]  /*4d90*/  ISETP.LT.AND P5, PT, R5, UR11, !P0 ;  /* 0x0000000b05007c0c */ /* 0x000fc4000c7a1270 */
[----:B------:R-:W-:Y:S02]  /*4da0*/  LEA.HI.X.SX32 R5, R19, R0, 0x1, P6 ;  /* 0x0000000013057211 */ /* 0x000fe400030f0eff */
[C---:B-1----:R-:W-:Y:S02]  /*4db0*/  PRMT R23, R9.reuse, 0x7772, RZ ;  /* 0x0000777209177816 */ /* 0x042fe400000000ff */
[----:B------:R-:W-:Y:S01]  /*4dc0*/  PRMT R19, R9, 0x7773, RZ ;  /* 0x0000777309137816 */ /* 0x000fe200000000ff */
[----:B------:R-:W-:Y:S01]  /*4dd0*/  IMAD R9, R13, 0x2, R3 ;  /* 0x000000020d097824 */ /* 0x000fe200078e0203 */
[----:B------:R-:W-:Y:S01]  /*4de0*/  LOP3.LUT R8, R36, 0x36, RZ, 0xfc, !PT ;  /* 0x0000003624087812 */ /* 0x000fe200078efcff */
[----:B------:R1:W-:Y:S01]  /*4df0*/  @P4 STG.E.U8 desc[UR20][R4.64], R23 ;  /* 0x0000001704004986 */ /* 0x0003e2000c101114 */
[----:B------:R-:W-:Y:S02]  /*4e00*/  IADD3 R6, P6, PT, R3, R2, RZ ;  /* 0x0000000203067210 */ /* 0x000fe40007fde0ff */
[----:B------:R-:W-:-:S02]  /*4e10*/  ISETP.LT.AND P3, PT, R12, UR11, !P0 ;  /* 0x0000000b0c007c0c */ /* 0x000fc4000c761270 */
[----:B------:R-:W-:Y:S01]  /*4e20*/  LEA.HI.X.SX32 R7, R3, R0, 0x1, P6 ;  /* 0x0000000003077211 */ /* 0x000fe200030f0eff */
[----:B------:R-:W-:Y:S01]  /*4e30*/  IMAD R3, R13, 0x2, R9 ;  /* 0x000000020d037824 */ /* 0x000fe200078e0209 */
[----:B------:R-:W-:Y:S02]  /*4e40*/  ISETP.LT.AND P4, PT, R8, UR11, !P0 ;  /* 0x0000000b08007c0c */ /* 0x000fe4000c781270 */
[----:B------:R-:W-:Y:S01]  /*4e50*/  IADD3 R8, P6, PT, R9, R2, RZ ;  /* 0x0000000209087210 */ /* 0x000fe20007fde0ff */
[----:B0-----:R-:W-:Y:S01]  /*4e60*/  IMAD R17, R13, 0x2, R3 ;  /* 0x000000020d117824 */ /* 0x001fe200078e0203 */
[----:B------:R-:W-:Y:S02]  /*4e70*/  PRMT R21, R10, 0x7770, RZ ;  /* 0x000077700a157816 */ /* 0x000fe400000000ff */
[----:B------:R-:W-:Y:S02]  /*4e80*/  LEA.HI.X.SX32 R9, R9, R0, 0x1, P6 ;  /* 0x0000000009097211 */ /* 0x000fe400030f0eff */
[----:B------:R-:W-:Y:S01]  /*4e90*/  IADD3 R14, P6, PT, R3, R2, RZ ;  /* 0x00000002030e7210 */ /* 0x000fe20007fde0ff */
[----:B------:R0:W-:Y:S01]  /*4ea0*/  @P3 STG.E.U8 desc[UR20][R6.64], R19 ;  /* 0x0000001306003986 */ /* 0x0001e2000c101114 */
[----:B-1----:R-:W-:-:S02]  /*4eb0*/  LOP3.LUT R4, R36, 0x3a, RZ, 0xfc, !PT ;  /* 0x0000003a24047812 */ /* 0x002fc400078efcff */
[----:B------:R-:W-:Y:S01]  /*4ec0*/  LEA.HI.X.SX32 R15, R3, R0, 0x1, P6 ;  /* 0x00000000030f7211 */ /* 0x000fe200030f0eff */
[----:B------:R-:W-:Y:S01]  /*4ed0*/  IMAD R3, R13, 0x2, R17 ;  /* 0x000000020d037824 */ /* 0x000fe200078e0211 */
[----:B------:R1:W-:Y:S01]  /*4ee0*/  @P2 STG.E.U8 desc[UR20][R8.64], R21 ;  /* 0x0000001508002986 */ /* 0x0003e2000c101114 */
[----:B------:R-:W-:Y:S02]  /*4ef0*/  ISETP.LT.AND P2, PT, R4, UR11, !P0 ;  /* 0x0000000b04007c0c */ /* 0x000fe4000c741270 */
[----:B------:R-:W-:Y:S02]  /*4f00*/  IADD3 R4, P6, PT, R17, R2, RZ ;  /* 0x0000000211047210 */ /* 0x000fe40007fde0ff */
[----:B------:R-:W-:Y:S01]  /*4f10*/  PRMT R23, R10, 0x7771, RZ ;  /* 0x000077710a177816 */ /* 0x000fe200000000ff */
[----:B0-----:R-:W-:Y:S01]  /*4f20*/  IMAD R19, R13, 0x2, R3 ;  /* 0x000000020d137824 */ /* 0x001fe200078e0203 */
[----:B------:R-:W-:-:S03]  /*4f30*/  LEA.HI.X.SX32 R5, R17, R0, 0x1, P6 ;  /* 0x0000000011057211 */ /* 0x000fc600030f0eff */
[----:B------:R0:W-:Y:S01]  /*4f40*/  @P1 STG.E.U8 desc[UR20][R14.64], R23 ;  /* 0x000000170e001986 */ /* 0x0001e2000c101114 */
[----:B------:R-:W-:Y:S01]  /*4f50*/  IMAD R17, R13, 0x2, R19 ;  /* 0x000000020d117824 */ /* 0x000fe200078e0213 */
[----:B------:R-:W-:Y:S02]  /*4f60*/  IADD3 R6, P1, PT, R3, R2, RZ ;  /* 0x0000000203067210 */ /* 0x000fe40007f3e0ff */
[C---:B------:R-:W-:Y:S01]  /*4f70*/  LOP3.LUT R12, R36.reuse, 0x38, RZ, 0xfc, !PT ;  /* 0x00000038240c7812 */ /* 0x040fe200078efcff */
[----:B-1----:R-:W-:Y:S01]  /*4f80*/  IMAD R21, R13, 0x2, R17 ;  /* 0x000000020d157824 */ /* 0x002fe200078e0211 */
[----:B------:R-:W-:Y:S02]  /*4f90*/  LEA.HI.X.SX32 R7, R3, R0, 0x1, P1 ;  /* 0x0000000003077211 */ /* 0x000fe400008f0eff */
[----:B------:R-:W-:Y:S01]  /*4fa0*/  IADD3 R8, P6, PT, R19, R2, RZ ;  /* 0x0000000213087210 */ /* 0x000fe20007fde0ff */
[----:B------:R-:W-:Y:S01]  /*4fb0*/  IMAD R3, R13, 0x2, R21 ;  /* 0x000000020d037824 */ /* 0x000fe200078e0215 */
[----:B------:R-:W-:-:S02]  /*4fc0*/  LOP3.LUT R16, R36, 0x3c, RZ, 0xfc, !PT ;  /* 0x0000003c24107812 */ /* 0x000fc400078efcff */
[----:B0-----:R-:W-:Y:S02]  /*4fd0*/  IADD3 R14, P1, PT, R21, R2, RZ ;  /* 0x00000002150e7210 */ /* 0x001fe40007f3e0ff */
[----:B------:R-:W-:Y:S02]  /*4fe0*/  LOP3.LUT R36, R36, 0x3e, RZ, 0xfc, !PT ;  /* 0x0000003e24247812 */ /* 0x000fe400078efcff */
[----:B------:R-:W-:Y:S02]  /*4ff0*/  ISETP.LT.AND P3, PT, R12, UR11, !P0 ;  /* 0x0000000b0c007c0c */ /* 0x000fe4000c761270 */
[-C--:B------:R-:W-:Y:S02]  /*5000*/  LEA.HI.X.SX32 R9, R19, R0.reuse, 0x1, P6 ;  /* 0x0000000013097211 */ /* 0x080fe400030f0eff */
[----:B------:R-:W-:Y:S02]  /*5010*/  LEA.HI.X.SX32 R15, R21, R0, 0x1, P1 ;  /* 0x00000000150f7211 */ /* 0x000fe400008f0eff */
[----:B------:R-:W-:-:S02]  /*5020*/  IADD3 R12, P6, PT, R17, R2, RZ ;  /* 0x00000002110c7210 */ /* 0x000fc40007fde0ff */
[----:B------:R-:W-:Y:S02]  /*5030*/  ISETP.LT.AND P1, PT, R16, UR11, !P0 ;  /* 0x0000000b10007c0c */ /* 0x000fe4000c721270 */
[----:B------:R-:W-:Y:S02]  /*5040*/  ISETP.LT.AND P0, PT, R36, UR11, !P0 ;  /* 0x0000000b24007c0c */ /* 0x000fe4000c701270 */
[----:B------:R-:W-:Y:S02]  /*5050*/  LEA.HI.X.SX32 R13, R17, R0, 0x1, P6 ;  /* 0x00000000110d7211 */ /* 0x000fe400030f0eff */
[C---:B------:R-:W-:Y:S02]  /*5060*/  PRMT R25, R10.reuse, 0x7772, RZ ;  /* 0x000077720a197816 */ /* 0x040fe400000000ff */
[----:B------:R-:W-:Y:S02]  /*5070*/  IADD3 R2, P6, PT, R3, R2, RZ ;  /* 0x0000000203027210 */ /* 0x000fe40007fde0ff */
[----:B------:R-:W-:Y:S01]  /*5080*/  PRMT R23, R10, 0x7773, RZ ;  /* 0x000077730a177816 */ /* 0x000fe200000000ff */
[----:B------:R0:W-:Y:S01]  /*5090*/  @P5 STG.E.U8 desc[UR20][R4.64], R25 ;  /* 0x0000001904005986 */ /* 0x0001e2000c101114 */
[----:B------:R-:W-:-:S02]  /*50a0*/  PRMT R17, R11, 0x7773, RZ ;  /* 0x000077730b117816 */ /* 0x000fc400000000ff */
[C---:B------:R-:W-:Y:S01]  /*50b0*/  PRMT R19, R11.reuse, 0x7772, RZ ;  /* 0x000077720b137816 */ /* 0x040fe200000000ff */
[----:B------:R0:W-:Y:S01]  /*50c0*/  @P4 STG.E.U8 desc[UR20][R6.64], R23 ;  /* 0x0000001706004986 */ /* 0x0001e2000c101114 */
[C---:B------:R-:W-:Y:S02]  /*50d0*/  PRMT R21, R11.reuse, 0x7771, RZ ;  /* 0x000077710b157816 */ /* 0x040fe400000000ff */
[----:B------:R-:W-:Y:S02]  /*50e0*/  PRMT R11, R11, 0x7770, RZ ;  /* 0x000077700b0b7816 */ /* 0x000fe400000000ff */
[----:B------:R-:W-:-:S03]  /*50f0*/  LEA.HI.X.SX32 R3, R3, R0, 0x1, P6 ;  /* 0x0000000003037211 */ /* 0x000fc600030f0eff */
[----:B------:R0:W-:Y:S04]  /*5100*/  @P3 STG.E.U8 desc[UR20][R8.64], R11 ;  /* 0x0000000b08003986 */ /* 0x0001e8000c101114 */
[----:B------:R0:W-:Y:S04]  /*5110*/  @P2 STG.E.U8 desc[UR20][R12.64], R21 ;  /* 0x000000150c002986 */ /* 0x0001e8000c101114 */
[----:B------:R0:W-:Y:S04]  /*5120*/  @P1 STG.E.U8 desc[UR20][R14.64], R19 ;  /* 0x000000130e001986 */ /* 0x0001e8000c101114 */
[----:B------:R0:W-:Y:S01]  /*5130*/  @P0 STG.E.U8 desc[UR20][R2.64], R17 ;  /* 0x0000001102000986 */ /* 0x0001e2000c101114 */
[----:B------:R-:W-:Y:S06]  /*5140*/  BAR.SYNC.DEFER_BLOCKING 0x0 ;  /* 0x0000000000007b1d */ /* 0x000fec0000010000 */
[----:B------:R-:W-:Y:S05]  /*5150*/  BRA.U UP0, `(.L_x_13) ;  /* 0x0000000100a07547 */ /* 0x000fea000b800000 */
[----:B------:R-:W1:Y:S01]  /*5160*/  S2UR UR5, SR_CgaCtaId ;  /* 0x00000000000579c3 */ /* 0x000e620000008800 */
[----:B------:R-:W-:Y:S01]  /*5170*/  NOP ;  /* 0x0000000000007918 */ /* 0x000fe20000000000 */
[----:B------:R-:W-:Y:S01]  /*5180*/  UMOV UR4, 0x50 ;  /* 0x0000005000047882 */ /* 0x000fe20000000000 */
[----:B------:R-:W-:Y:S02]  /*5190*/  IMAD.U32 R0, RZ, RZ, UR19 ;  /* 0x00000013ff007e24 */ /* 0x000fe4000f8e00ff */
[----:B0-----:R-:W-:Y:S02]  /*51a0*/  IMAD.MOV.U32 R3, RZ, RZ, 0x3 ;  /* 0x00000003ff037424 */ /* 0x001fe400078e00ff */
[----:B------:R-:W-:Y:S01]  /*51b0*/  IMAD.MOV.U32 R7, RZ, RZ, 0x1 ;  /* 0x00000001ff077424 */ /* 0x000fe200078e00ff */
[----:B------:R-:W-:-:S04]  /*51c0*/  LOP3.LUT R0, R0, 0xffff, RZ, 0xc0, !PT ;  /* 0x0000ffff00007812 */ /* 0x000fc800078ec0ff */
[----:B------:R-:W-:-:S05]  /*51d0*/  SHF.R.U32.HI R0, RZ, 0x5, R0 ;  /* 0x00000005ff007819 */ /* 0x000fca0000011600 */
[----:B------:R-:W-:Y:S01]  /*51e0*/  VIADD R2, R0, 0x10 ;  /* 0x0000001000027836 */ /* 0x000fe20000000000 */
[----:B------:R-:W-:Y:S01]  /*51f0*/  SHF.L.U32 R0, R3, R0, RZ ;  /* 0x0000000003007219 */ /* 0x000fe200000006ff */
[----:B-1----:R-:W-:-:S03]  /*5200*/  ULEA UR6, UR5, UR4, 0x18 ;  /* 0x0000000405067291 */ /* 0x002fc6000f8ec0ff */
[----:B------:R-:W-:-:S04]  /*5210*/  SHF.L.U32 R3, R7, R2, RZ ;  /* 0x0000000207037219 */ /* 0x000fc800000006ff */
[----:B------:R-:W-:Y:S02]  /*5220*/  LOP3.LUT R0, R3, R0, RZ, 0xfc, !PT ;  /* 0x0000000003007212 */ /* 0x000fe400078efcff */
[----:B------:R-:W0:Y:S02]  /*5230*/  LDS R5, [UR6] ;  /* 0x00000006ff057984 */ /* 0x000e240008000800 */
[C---:B------:R-:W-:Y:S02]  /*5240*/  LOP3.LUT R2, R0.reuse, 0xffff, RZ, 0xc0, !PT ;  /* 0x0000ffff00027812 */ /* 0x040fe400078ec0ff */
[----:B0-----:R-:W-:-:S04]  /*5250*/  LOP3.LUT R3, R0, 0xffff, R5, 0x80, !PT ;  /* 0x0000ffff00037812 */ /* 0x001fc800078e8005 */
[----:B------:R-:W-:-:S13]  /*5260*/  ISETP.NE.AND P0, PT, R3, R2, PT ;  /* 0x000000020300720c */ /* 0x000fda0003f05270 */
[----:B------:R-:W-:Y:S05]  /*5270*/  @P0 BRA `(.L_x_14) ;  /* 0x0000000000500947 */ /* 0x000fea0003800000 */
[----:B------:R-:W-:Y:S02]  /*5280*/  SHF.R.U32.HI R5, RZ, 0x10, R5 ;  /* 0x00000010ff057819 */ /* 0x000fe40000011605 */
[----:B------:R-:W-:-:S04]  /*5290*/  SHF.R.U32.HI R2, RZ, 0x10, R0 ;  /* 0x00000010ff027819 */ /* 0x000fc80000011600 */
[----:B------:R-:W-:-:S04]  /*52a0*/  LOP3.LUT R5, R5, R2, RZ, 0xc0, !PT ;  /* 0x0000000205057212 */ /* 0x000fc800078ec0ff */
[----:B------:R-:W-:-:S13]  /*52b0*/  ISETP.NE.AND P0, PT, R5, R2, PT ;  /* 0x000000020500720c */ /* 0x000fda0003f05270 */
[----:B------:R-:W-:Y:S05]  /*52c0*/  @P0 BRA `(.L_x_15) ;  /* 0x0000000000300947 */ /* 0x000fea0003800000 */
[----:B------:R-:W-:Y:S01]  /*52d0*/  R2UR UR4, R0 ;  /* 0x00000000000472ca */ /* 0x000fe200000e0000 */
[----:B------:R-:W-:Y:S01]  /*52e0*/  VOTEU.ANY UR5, UPT, PT ;  /* 0x0000000000057886 */ /* 0x000fe200038e0100 */
[----:B------:R-:W0:Y:S01]  /*52f0*/  S2R R0, SR_LANEID ;  /* 0x0000000000007919 */ /* 0x000e220000000000 */
[----:B------:R-:W-:-:S10]  /*5300*/  UFLO.U32 UR5, UR5 ;  /* 0x00000005000572bd */ /* 0x000fd400080e0000 */
[----:B------:R-:W-:-:S06]  /*5310*/  ULOP3.LUT UR4, URZ, UR4, URZ, 0x33, !UPT ;  /* 0x00000004ff047292 */ /* 0x000fcc000f8e33ff */
[----:B------:R-:W-:-:S04]  /*5320*/  IMAD.U32 R2, RZ, RZ, UR4 ;  /* 0x00000004ff027e24 */ /* 0x000fc8000f8e00ff */
[----:B------:R-:W1:Y:S02]  /*5330*/  REDUX UR7, R2 ;  /* 0x00000000020773c4 */ /* 0x000e640000000000 */
[----:B------:R2:W-:Y:S01]  /*5340*/  UTCATOMSWS.AND URZ, UR4 ;  /* 0x0000000400ff79e3 */ /* 0x0005e20008000000 */
[----:B0-----:R-:W-:Y:S01]  /*5350*/  ISETP.EQ.U32.AND P0, PT, R0, UR5, PT ;  /* 0x0000000500007c0c */ /* 0x001fe2000bf02070 */
[----:B-1----:R-:W-:-:S12]  /*5360*/  IMAD.U32 R0, RZ, RZ, UR7 ;  /* 0x00000007ff007e24 */ /* 0x002fd8000f8e00ff */
[----:B------:R2:W-:Y:S01]  /*5370*/  @P0 ATOMS.AND RZ, [UR6], R0 ;  /* 0x00000000ffff098c */ /* 0x0005e2000a800006 */
[----:B------:R-:W-:Y:S05]  /*5380*/  BRA `(.L_x_13) ;  /* 0x0000000000147947 */ /* 0x000fea0003800000 */
.L_x_15:
[----:B------:R-:W-:-:S07]  /*5390*/  MOV R2, 0x53b0 ;  /* 0x000053b000027802 */ /* 0x000fce0000000f00 */
[----:B------:R-:W-:Y:S05]  /*53a0*/  CALL.REL.NOINC `($__internal_0_$__cuda_sm10x_tcgen05_guardrail_trap_col_being_dealloced_not_returned_by_alloc) ;  /* 0x00000000002c7944 */ /* 0x000fea0003c00000 */
[----:B------:R-:W-:Y:S05]  /*53b0*/  BRA `(.L_x_13) ;  /* 0x0000000000087947 */ /* 0x000fea0003800000 */
.L_x_14:
[----:B------:R-:W-:-:S07]  /*53c0*/  MOV R2, 0x53e0 ;  /* 0x000053e000027802 */ /* 0x000fce0000000f00 */
[----:B------:R-:W-:Y:S05]  /*53d0*/  CALL.REL.NOINC `($__internal_2_$__cuda_sm10x_tcgen05_guardrail_trap_unallocated_columns_being_dealloced) ;  /* 0x0000000000387944 */ /* 0x000fea0003c00000 */
.L_x_13:
[----:B------:R-:W-:Y:S01]  /*53e0*/  NOP ;  /* 0x0000000000007918 */ /* 0x000fe20000000000 */
[----:B--2---:R-:W-:Y:S05]  /*53f0*/  EXIT ;  /* 0x000000000000794d */ /* 0x004fea0003800000 */
.L_x_8:
[----:B------:R-:W0:Y:S02]  /*5400*/  SYNCS.PHASECHK.TRANS64.TRYWAIT P2, [UR13], R62 ;  /* 0x0000003eff0075a7 */ /* 0x000e24000804110d */
[----:B0-----:R-:W-:Y:S05]  /*5410*/  @!P2 BRA `(.L_x_8) ;  /* 0xfffffffc00f8a947 */ /* 0x001fea000383ffff */
[----:B------:R-:W-:Y:S05]  /*5420*/  BRA `(.L_x_16) ;  /* 0xffffffdc00387947 */ /* 0x000fea000383ffff */
.L_x_12:
[----:B------:R-:W1:Y:S02]  /*5430*/  SYNCS.PHASECHK.TRANS64.TRYWAIT P0, [UR13], R4 ;  /* 0x00000004ff0075a7 */ /* 0x000e64000800110d */
[----:B-1----:R-:W-:Y:S05]  /*5440*/  @!P0 BRA `(.L_x_12) ;  /* 0xfffffffc00f88947 */ /* 0x002fea000383ffff */
[----:B------:R-:W-:Y:S05]  /*5450*/  BRA `(.L_x_11) ;  /* 0xffffffe400e07947 */ /* 0x000fea000383ffff */
        .weak           $__internal_0_$__cuda_sm10x_tcgen05_guardrail_trap_col_being_dealloced_not_returned_by_alloc
        .type           $__internal_0_$__cuda_sm10x_tcgen05_guardrail_trap_col_being_dealloced_not_returned_by_alloc,@function
        .size           $__internal_0_$__cuda_sm10x_tcgen05_guardrail_trap_col_being_dealloced_not_returned_by_alloc,($__internal_1_$__cuda_sm10x_tcgen05_guardrail_trap_phase_invalid_during_alloc - $__internal_0_$__cuda_sm10x_tcgen05_guardrail_trap_col_being_dealloced_not_returned_by_alloc)
$__internal_0_$__cuda_sm10x_tcgen05_guardrail_trap_col_being_dealloced_not_returned_by_alloc:
[----:B------:R-:W-:Y:S05]  /*5460*/  BPT.TRAP 0x1 ;  /* 0x000000040000795c */ /* 0x000fea0000300000 */
[----:B------:R-:W-:-:S04]  /*5470*/  IMAD.MOV.U32 R3, RZ, RZ, 0x0 ;  /* 0x00000000ff037424 */ /* 0x000fc800078e00ff */
[----:B------:R-:W-:Y:S05]  /*5480*/  RET.REL.NODEC R2 `(matmul_kernel) ;  /* 0xffffffa802dc7950 */ /* 0x000fea0003c3ffff */
        .weak           $__internal_1_$__cuda_sm10x_tcgen05_guardrail_trap_phase_invalid_during_alloc
        .type           $__internal_1_$__cuda_sm10x_tcgen05_guardrail_trap_phase_invalid_during_alloc,@function
        .size           $__internal_1_$__cuda_sm10x_tcgen05_guardrail_trap_phase_invalid_during_alloc,($__internal_2_$__cuda_sm10x_tcgen05_guardrail_trap_unallocated_columns_being_dealloced - $__internal_1_$__cuda_sm10x_tcgen05_guardrail_trap_phase_invalid_during_alloc)
$__internal_1_$__cuda_sm10x_tcgen05_guardrail_trap_phase_invalid_during_alloc:
[----:B------:R-:W-:Y:S05]  /*5490*/  BPT.TRAP 0x1 ;  /* 0x000000040000795c */ /* 0x000fea0000300000 */
[----:B------:R-:W-:-:S04]  /*54a0*/  IMAD.MOV.U32 R3, RZ, RZ, 0x0 ;  /* 0x00000000ff037424 */ /* 0x000fc800078e00ff */
[----:B------:R-:W-:Y:S05]  /*54b0*/  RET.REL.NODEC R2 `(matmul_kernel) ;  /* 0xffffffa802d07950 */ /* 0x000fea0003c3ffff */
        .weak           $__internal_2_$__cuda_sm10x_tcgen05_guardrail_trap_unallocated_columns_being_dealloced
        .type           $__internal_2_$__cuda_sm10x_tcgen05_guardrail_trap_unallocated_columns_being_dealloced,@function
        .size           $__internal_2_$__cuda_sm10x_tcgen05_guardrail_trap_unallocated_columns_being_dealloced,(.L_x_20 - $__internal_2_$__cuda_sm10x_tcgen05_guardrail_trap_unallocated_columns_being_dealloced)
$__internal_2_$__cuda_sm10x_tcgen05_guardrail_trap_unallocated_columns_being_dealloced:
[----:B------:R-:W-:Y:S05]  /*54c0*/  BPT.TRAP 0x1 ;  /* 0x000000040000795c */ /* 0x000fea0000300000 */
[----:B------:R-:W-:-:S04]  /*54d0*/  IMAD.MOV.U32 R3, RZ, RZ, 0x0 ;  /* 0x00000000ff037424 */ /* 0x000fc800078e00ff */
[----:B------:R-:W-:Y:S05]  /*54e0*/  RET.REL.NODEC R2 `(matmul_kernel) ;  /* 0xffffffa802c47950 */ /* 0x000fea0003c3ffff */
.L_x_17:
[----:B------:R-:W-:-:S00]  /*54f0*/  BRA `(.L_x_17) ;  /* 0xfffffffc00fc7947 */ /* 0x000fc0000383ffff */
[----:B------:R-:W-:-:S00]  /*5500*/  NOP ;  /* 0x0000000000007918 */ /* 0x000fc00000000000 */
[----:B------:R-:W-:-:S00]  /*5510*/  NOP ;  /* 0x0000000000007918 */ /* 0x000fc00000000000 */
[----:B------:R-:W-:-:S00]  /*5520*/  NOP ;  /* 0x0000000000007918 */ /* 0x000fc00000000000 */
[----:B------:R-:W-:-:S00]  /*5530*/  NOP ;  /* 0x0000000000007918 */ /* 0x000fc00000000000 */
[----:B------:R-:W-:-:S00]  /*5540*/  NOP ;  /* 0x0000000000007918 */ /* 0x000fc00000000000 */
[----:B------:R-:W-:-:S00]  /*5550*/  NOP ;  /* 0x0000000000007918 */ /* 0x000fc00000000000 */
[----:B------:R-:W-:-:S00]  /*5560*/  NOP ;  /* 0x0000000000007918 */ /* 0x000fc00000000000 */
[----:B------:R-:W-:-:S00]  /*5570*/  NOP ;  /* 0x0000000000007918 */ /* 0x000fc00000000000 */
.L_x_20:


//--------------------- .nv.shared.matmul_kernel  --------------------------
	.section	.nv.shared.matmul_kernel,"aw",@nobits
	.sectionflags	@""
	.align	16
	.zero		1024


//--------------------- .nv.shared.reserved.0     --------------------------
	.section	.nv.shared.reserved.0,"aw",@nobits
	.align	8
	.weak		__nv_reservedSMEM_offset_0_alias
	.size		__nv_reservedSMEM_offset_0_alias, 0, 64
	.other		__nv_reservedSMEM_offset_0_alias,@"STO_CUDA_RESERVED_SHARED STV_DEFAULT"
__nv_reservedSMEM_offset_0_alias:
	.zero		0
.nv.shared.reserved.0:
	.zero		64
	.weak		__nv_reservedSMEM_allocation_phase
	.type		__nv_reservedSMEM_allocation_phase,@object
	.size		__nv_reservedSMEM_allocation_phase,(.L_0 - __nv_reservedSMEM_allocation_phase)
__nv_reservedSMEM_allocation_phase:
	.zero		1
.L_0:
	.zero		7
	.weak		__nv_reservedSMEM_devtool_atexit_pc
	.type		__nv_reservedSMEM_devtool_atexit_pc,@object
	.size		__nv_reservedSMEM_devtool_atexit_pc,(__nv_reservedSMEM_allocation_mask - __nv_reservedSMEM_devtool_atexit_pc)
__nv_reservedSMEM_devtool_atexit_pc:
	.zero		8
	.weak		__nv_reservedSMEM_allocation_mask
	.type		__nv_reservedSMEM_allocation_mask,@object
	.size		__nv_reservedSMEM_allocation_mask,(.L_2 - __nv_reservedSMEM_allocation_mask)
__nv_reservedSMEM_allocation_mask:
	.zero		4
.L_2:


//--------------------- .nv.constant0.matmul_kernel --------------------------
	.section	.nv.constant0.matmul_kernel,"a",@progbits
	.sectionflags	@""
	.align	4
.nv.constant0.matmul_kernel:
	.zero		976


//--------------------- SYMBOLS --------------------------

	.type		.nv.reservedSmem.offset0,@object
	.size		.nv.reservedSmem.offset0,0x4
	.type		.nv.reservedSmem.cap,@object
	.size		.nv.reservedSmem.cap,0x4
